	.target	sm_100a

	.elftype	@"ET_EXEC"


//--------------------- .note.nv.tkinfo           --------------------------
	.section	.note.nv.tkinfo,"",@"SHT_NOTE"
	.sectionflags	@"SHF_NOTE_NV_TKINFO"
	.tkinfo
        /*0018*/ 	.word	0x00000002
        /*0030*/ 	.string	""
        /*0030*/ 	.string	"ptxas"
        /*0030*/ 	.string	"Cuda compilation tools, release 13.0, V13.0.88"
        /*0030*/ 	.string	"Build cuda_13.0.r13.0/compiler.36424714_0"
        /*0030*/ 	.string	"-arch sm_100a -m 64 "



//--------------------- .note.nv.cuinfo           --------------------------
	.section	.note.nv.cuinfo,"",@"SHT_NOTE"
	.sectionflags	@"SHF_NOTE_NV_CUINFO"
        /*0018*/ 	.short	0x0002
        /*001a*/ 	.short	0x0064
        /*001c*/ 	.short	0x0082
	.zero		2


//--------------------- .nv.info                  --------------------------
	.section	.nv.info,"",@"SHT_CUDA_INFO"
	.align	4


	//----- nvinfo : EIATTR_REGCOUNT
	.align		4
        /*0000*/ 	.byte	0x04, 0x2f
        /*0002*/ 	.short	(.L_19 - .L_18)
	.align		4
.L_18:
        /*0004*/ 	.word	index@(_ZN7cutlass13device_kernelINS_4conv6kernel13ConvUniversalINS1_16ConvProblemShapeILNS1_8OperatorE1ELi3EEENS1_10collective14CollectiveConvINS1_47MainloopSm100TmaUmmaWarpSpecializedImplicitGemmILS5_1ELi8ELi3ELi1ELi2EN4cute5tupleIJNSA_1CILi1EEESD_SD_EEEEENSB_IJNSC_ILi64EEENSC_ILi128EEENSB_IJSG_EEEEEENS_10bfloat16_tESK_NSA_8TiledMMAINSA_8MMA_AtomIJNSA_20SM100_MMA_F16BF16_SSISK_SK_fLi64ELi128ELNSA_4UMMA5MajorE0ELSP_1ELNSO_7ScaleInE0ELSQ_0EEEEEENSA_6LayoutISE_NSB_IJNSC_ILi0EEESU_SU_EEEEENSB_IJNSA_10UnderscoreESX_SX_EEEEENS7_6detail27Sm100ImplicitGemmTileTraitsINSA_20SM90_TMA_LOAD_IM2COLENSA_14ComposedLayoutINSA_7SwizzleILi3ELi4ELi3EEENSA_18smem_ptr_flag_bitsILi16EEENST_INSB_IJNSC_ILi8EEESG_EEENSB_IJSG_SD_EEEEEEEvEENS11_INSA_13SM90_TMA_LOADENS13_IS15_S17_NST_INSB_IJSG_S18_EEENSB_IJSD_SG_EEEEEEEvEEEENS_8epilogue10collective18CollectiveEpilogueINS1L_23Sm100TmaWarpSpecializedILi4ELi2ELi16ELb1ELb0EEEJSJ_NSB_IJNST_ISG_SD_EENST_INSC_ILi32EEESD_EEEEESK_NSB_IJNSB_IJllllEEESD_SU_EEESK_S1V_NS1L_6fusion15FusionCallbacksIS1P_NS1W_17LinearCombinationISK_fSK_fLNS_15FloatRoundStyleE2EEESJ_S1T_JEEENSA_5SM1004TMEM4LOAD26SM100_TMEM_LOAD_16dp256b4xES12_NS13_INS14_ILi2ELi4ELi3EEES17_NST_INSB_IJS18_S1R_EEENSB_IJS1R_SD_EEEEEEENSA_17SM75_U32x4_LDSM_NENSA_21SM90_TMA_STORE_IM2COLES2A_NSA_17SM90_U32x4_STSM_NENSA_39AutoVectorizingCopyWithAssumedAlignmentILi128EEEEEEvvEEEEvNT_6ParamsE)
        /*0008*/ 	.word	0x0000004e


	//----- nvinfo : EIATTR_FRAME_SIZE
	.align		4
.L_19:
        /*000c*/ 	.byte	0x04, 0x11
        /*000e*/ 	.short	(.L_21 - .L_20)
	.align		4
.L_20:
        /*0010*/ 	.word	index@($__internal_2_$__cuda_sm10x_tcgen05_guardrail_trap_unallocated_columns_being_dealloced)
        /*0014*/ 	.word	0x00000008


	//----- nvinfo : EIATTR_FRAME_SIZE
	.align		4
.L_21:
        /*0018*/ 	.byte	0x04, 0x11
        /*001a*/ 	.short	(.L_23 - .L_22)
	.align		4
.L_22:
        /*001c*/ 	.word	index@($__internal_1_$__cuda_sm10x_tcgen05_guardrail_trap_phase_invalid_during_alloc)
        /*0020*/ 	.word	0x00000008


	//----- nvinfo : EIATTR_FRAME_SIZE
	.align		4
.L_23:
        /*0024*/ 	.byte	0x04, 0x11
        /*0026*/ 	.short	(.L_25 - .L_24)
	.align		4
.L_24:
        /*0028*/ 	.word	index@($__internal_0_$__cuda_sm10x_tcgen05_guardrail_trap_col_being_dealloced_not_returned_by_alloc)
        /*002c*/ 	.word	0x00000008


	//----- nvinfo : EIATTR_FRAME_SIZE
	.align		4
.L_25:
        /*0030*/ 	.byte	0x04, 0x11
        /*0032*/ 	.short	(.L_27 - .L_26)
	.align		4
.L_26:
        /*0034*/ 	.word	index@(_ZN7cutlass13device_kernelINS_4conv6kernel13ConvUniversalINS1_16ConvProblemShapeILNS1_8OperatorE1ELi3EEENS1_10collective14CollectiveConvINS1_47MainloopSm100TmaUmmaWarpSpecializedImplicitGemmILS5_1ELi8ELi3ELi1ELi2EN4cute5tupleIJNSA_1CILi1EEESD_SD_EEEEENSB_IJNSC_ILi64EEENSC_ILi128EEENSB_IJSG_EEEEEENS_10bfloat16_tESK_NSA_8TiledMMAINSA_8MMA_AtomIJNSA_20SM100_MMA_F16BF16_SSISK_SK_fLi64ELi128ELNSA_4UMMA5MajorE0ELSP_1ELNSO_7ScaleInE0ELSQ_0EEEEEENSA_6LayoutISE_NSB_IJNSC_ILi0EEESU_SU_EEEEENSB_IJNSA_10UnderscoreESX_SX_EEEEENS7_6detail27Sm100ImplicitGemmTileTraitsINSA_20SM90_TMA_LOAD_IM2COLENSA_14ComposedLayoutINSA_7SwizzleILi3ELi4ELi3EEENSA_18smem_ptr_flag_bitsILi16EEENST_INSB_IJNSC_ILi8EEESG_EEENSB_IJSG_SD_EEEEEEEvEENS11_INSA_13SM90_TMA_LOADENS13_IS15_S17_NST_INSB_IJSG_S18_EEENSB_IJSD_SG_EEEEEEEvEEEENS_8epilogue10collective18CollectiveEpilogueINS1L_23Sm100TmaWarpSpecializedILi4ELi2ELi16ELb1ELb0EEEJSJ_NSB_IJNST_ISG_SD_EENST_INSC_ILi32EEESD_EEEEESK_NSB_IJNSB_IJllllEEESD_SU_EEESK_S1V_NS1L_6fusion15FusionCallbacksIS1P_NS1W_17LinearCombinationISK_fSK_fLNS_15FloatRoundStyleE2EEESJ_S1T_JEEENSA_5SM1004TMEM4LOAD26SM100_TMEM_LOAD_16dp256b4xES12_NS13_INS14_ILi2ELi4ELi3EEES17_NST_INSB_IJS18_S1R_EEENSB_IJS1R_SD_EEEEEEENSA_17SM75_U32x4_LDSM_NENSA_21SM90_TMA_STORE_IM2COLES2A_NSA_17SM90_U32x4_STSM_NENSA_39AutoVectorizingCopyWithAssumedAlignmentILi128EEEEEEvvEEEEvNT_6ParamsE)
        /*0038*/ 	.word	0x00000008


	//----- nvinfo : EIATTR_MIN_STACK_SIZE
	.align		4
.L_27:
        /*003c*/ 	.byte	0x04, 0x12
        /*003e*/ 	.short	(.L_29 - .L_28)
	.align		4
.L_28:
        /*0040*/ 	.word	index@(_ZN7cutlass13device_kernelINS_4conv6kernel13ConvUniversalINS1_16ConvProblemShapeILNS1_8OperatorE1ELi3EEENS1_10collective14CollectiveConvINS1_47MainloopSm100TmaUmmaWarpSpecializedImplicitGemmILS5_1ELi8ELi3ELi1ELi2EN4cute5tupleIJNSA_1CILi1EEESD_SD_EEEEENSB_IJNSC_ILi64EEENSC_ILi128EEENSB_IJSG_EEEEEENS_10bfloat16_tESK_NSA_8TiledMMAINSA_8MMA_AtomIJNSA_20SM100_MMA_F16BF16_SSISK_SK_fLi64ELi128ELNSA_4UMMA5MajorE0ELSP_1ELNSO_7ScaleInE0ELSQ_0EEEEEENSA_6LayoutISE_NSB_IJNSC_ILi0EEESU_SU_EEEEENSB_IJNSA_10UnderscoreESX_SX_EEEEENS7_6detail27Sm100ImplicitGemmTileTraitsINSA_20SM90_TMA_LOAD_IM2COLENSA_14ComposedLayoutINSA_7SwizzleILi3ELi4ELi3EEENSA_18smem_ptr_flag_bitsILi16EEENST_INSB_IJNSC_ILi8EEESG_EEENSB_IJSG_SD_EEEEEEEvEENS11_INSA_13SM90_TMA_LOADENS13_IS15_S17_NST_INSB_IJSG_S18_EEENSB_IJSD_SG_EEEEEEEvEEEENS_8epilogue10collective18CollectiveEpilogueINS1L_23Sm100TmaWarpSpecializedILi4ELi2ELi16ELb1ELb0EEEJSJ_NSB_IJNST_ISG_SD_EENST_INSC_ILi32EEESD_EEEEESK_NSB_IJNSB_IJllllEEESD_SU_EEESK_S1V_NS1L_6fusion15FusionCallbacksIS1P_NS1W_17LinearCombinationISK_fSK_fLNS_15FloatRoundStyleE2EEESJ_S1T_JEEENSA_5SM1004TMEM4LOAD26SM100_TMEM_LOAD_16dp256b4xES12_NS13_INS14_ILi2ELi4ELi3EEES17_NST_INSB_IJS18_S1R_EEENSB_IJS1R_SD_EEEEEEENSA_17SM75_U32x4_LDSM_NENSA_21SM90_TMA_STORE_IM2COLES2A_NSA_17SM90_U32x4_STSM_NENSA_39AutoVectorizingCopyWithAssumedAlignmentILi128EEEEEEvvEEEEvNT_6ParamsE)
        /*0044*/ 	.word	0x00000008
.L_29:


//--------------------- .nv.compat                --------------------------
	.section	.nv.compat,"",@"SHT_CUDA_COMPAT_INFO"
	.align	4
        /*0000*/ 	.byte	0x02, 0x09, 0x01, 0x00, 0x02, 0x02, 0x02, 0x00, 0x02, 0x05, 0x05, 0x00, 0x03, 0x07, 0x01, 0x01
        /*0010*/ 	.byte	0x02, 0x03, 0x01, 0x00, 0x02, 0x06, 0x01, 0x00, 0x04, 0x0b, 0x08, 0x00, 0x09, 0x00, 0x00, 0x00
        /*0020*/ 	.byte	0x00, 0x00, 0x00, 0x00


//--------------------- .nv.info._ZN7cutlass13device_kernelINS_4conv6kernel13ConvUniversalINS1_16ConvProblemShapeILNS1_8OperatorE1ELi3EEENS1_10collective14CollectiveConvINS1_47MainloopSm100TmaUmmaWarpSpecializedImplicitGemmILS5_1ELi8ELi3ELi1ELi2EN4cute5tupleIJNSA_1CILi1EEESD_SD_EEEEENSB_IJNSC_ILi64EEENSC_ILi128EEENSB_IJSG_EEEEEENS_10bfloat16_tESK_NSA_8TiledMMAINSA_8MMA_AtomIJNSA_20SM100_MMA_F16BF16_SSISK_SK_fLi64ELi128ELNSA_4UMMA5MajorE0ELSP_1ELNSO_7ScaleInE0ELSQ_0EEEEEENSA_6LayoutISE_NSB_IJNSC_ILi0EEESU_SU_EEEEENSB_IJNSA_10UnderscoreESX_SX_EEEEENS7_6detail27Sm100ImplicitGemmTileTraitsINSA_20SM90_TMA_LOAD_IM2COLENSA_14ComposedLayoutINSA_7SwizzleILi3ELi4ELi3EEENSA_18smem_ptr_flag_bitsILi16EEENST_INSB_IJNSC_ILi8EEESG_EEENSB_IJSG_SD_EEEEEEEvEENS11_INSA_13SM90_TMA_LOADENS13_IS15_S17_NST_INSB_IJSG_S18_EEENSB_IJSD_SG_EEEEEEEvEEEENS_8epilogue10collective18CollectiveEpilogueINS1L_23Sm100TmaWarpSpecializedILi4ELi2ELi16ELb1ELb0EEEJSJ_NSB_IJNST_ISG_SD_EENST_INSC_ILi32EEESD_EEEEESK_NSB_IJNSB_IJllllEEESD_SU_EEESK_S1V_NS1L_6fusion15FusionCallbacksIS1P_NS1W_17LinearCombinationISK_fSK_fLNS_15FloatRoundStyleE2EEESJ_S1T_JEEENSA_5SM1004TMEM4LOAD26SM100_TMEM_LOAD_16dp256b4xES12_NS13_INS14_ILi2ELi4ELi3EEES17_NST_INSB_IJS18_S1R_EEENSB_IJS1R_SD_EEEEEEENSA_17SM75_U32x4_LDSM_NENSA_21SM90_TMA_STORE_IM2COLES2A_NSA_17SM90_U32x4_STSM_NENSA_39AutoVectorizingCopyWithAssumedAlignmentILi128EEEEEEvvEEEEvNT_6ParamsE --------------------------
	.section	.nv.info._ZN7cutlass13device_kernelINS_4conv6kernel13ConvUniversalINS1_16ConvProblemShapeILNS1_8OperatorE1ELi3EEENS1_10collective14CollectiveConvINS1_47MainloopSm100TmaUmmaWarpSpecializedImplicitGemmILS5_1ELi8ELi3ELi1ELi2EN4cute5tupleIJNSA_1CILi1EEESD_SD_EEEEENSB_IJNSC_ILi64EEENSC_ILi128EEENSB_IJSG_EEEEEENS_10bfloat16_tESK_NSA_8TiledMMAINSA_8MMA_AtomIJNSA_20SM100_MMA_F16BF16_SSISK_SK_fLi64ELi128ELNSA_4UMMA5MajorE0ELSP_1ELNSO_7ScaleInE0ELSQ_0EEEEEENSA_6LayoutISE_NSB_IJNSC_ILi0EEESU_SU_EEEEENSB_IJNSA_10UnderscoreESX_SX_EEEEENS7_6detail27Sm100ImplicitGemmTileTraitsINSA_20SM90_TMA_LOAD_IM2COLENSA_14ComposedLayoutINSA_7SwizzleILi3ELi4ELi3EEENSA_18smem_ptr_flag_bitsILi16EEENST_INSB_IJNSC_ILi8EEESG_EEENSB_IJSG_SD_EEEEEEEvEENS11_INSA_13SM90_TMA_LOADENS13_IS15_S17_NST_INSB_IJSG_S18_EEENSB_IJSD_SG_EEEEEEEvEEEENS_8epilogue10collective18CollectiveEpilogueINS1L_23Sm100TmaWarpSpecializedILi4ELi2ELi16ELb1ELb0EEEJSJ_NSB_IJNST_ISG_SD_EENST_INSC_ILi32EEESD_EEEEESK_NSB_IJNSB_IJllllEEESD_SU_EEESK_S1V_NS1L_6fusion15FusionCallbacksIS1P_NS1W_17LinearCombinationISK_fSK_fLNS_15FloatRoundStyleE2EEESJ_S1T_JEEENSA_5SM1004TMEM4LOAD26SM100_TMEM_LOAD_16dp256b4xES12_NS13_INS14_ILi2ELi4ELi3EEES17_NST_INSB_IJS18_S1R_EEENSB_IJS1R_SD_EEEEEEENSA_17SM75_U32x4_LDSM_NENSA_21SM90_TMA_STORE_IM2COLES2A_NSA_17SM90_U32x4_STSM_NENSA_39AutoVectorizingCopyWithAssumedAlignmentILi128EEEEEEvvEEEEvNT_6ParamsE,"",@"SHT_CUDA_INFO"
	.sectionflags	@""
	.align	4


	//----- nvinfo : EIATTR_CUDA_API_VERSION
	.align		4
        /*0000*/ 	.byte	0x04, 0x37
        /*0002*/ 	.short	(.L_31 - .L_30)
.L_30:
        /*0004*/ 	.word	0x00000082


	//----- nvinfo : EIATTR_KPARAM_INFO
	.align		4
.L_31:
        /*0008*/ 	.byte	0x04, 0x17
        /*000a*/ 	.short	(.L_33 - .L_32)
.L_32:
        /*000c*/ 	.word	0x00000000
        /*0010*/ 	.short	0x0000
        /*0012*/ 	.short	0x0000
        /*0014*/ 	.byte	0x00, 0xf0, 0x01, 0x24


	//----- nvinfo : EIATTR_AT_ENTRY_FRAGMENTS
	.align		4
.L_33:
        /*0018*/ 	.byte	0x04, 0x4f
        /*001a*/ 	.short	(.L_35 - .L_34)


	//   ....[0]....
.L_34:
        /*001c*/ 	.word	0x00000006


	//----- nvinfo : EIATTR_RESERVED_SMEM_USED
	.align		4
.L_35:
        /*0020*/ 	.byte	0x01, 0x41
	.zero		2


	//----- nvinfo : EIATTR_SPARSE_MMA_MASK
	.align		4
        /*0024*/ 	.byte	0x03, 0x50
        /*0026*/ 	.short	0x0000


	//----- nvinfo : EIATTR_TCGEN05_1CTA_USED
	.align		4
        /*0028*/ 	.byte	0x01, 0x51
	.zero		2


	//----- nvinfo : EIATTR_MAXREG_COUNT
	.align		4
        /*002c*/ 	.byte	0x03, 0x1b
        /*002e*/ 	.short	0x00ff


	//----- nvinfo : EIATTR_NUM_BARRIERS
	.align		4
        /*0030*/ 	.byte	0x02, 0x4c
        /*0032*/ 	.byte	0x07
	.zero		1


	//----- nvinfo : EIATTR_EXTERNS
	.align		4
        /*0034*/ 	.byte	0x04, 0x0f
        /*0036*/ 	.short	(.L_37 - .L_36)


	//   ....[0]....
	.align		4
.L_36:
        /*0038*/ 	.word	index@(__assertfail)


	//----- nvinfo : EIATTR_MERCURY_ISA_VERSION
	.align		4
.L_37:
        /*003c*/ 	.byte	0x03, 0x5f
        /*003e*/ 	.short	0x0101


	//----- nvinfo : EIATTR_INT_WARP_WIDE_INSTR_OFFSETS
	.align		4
        /*0040*/ 	.byte	0x04, 0x31
        /*0042*/ 	.short	(.L_39 - .L_38)


	//   ....[0]....
.L_38:
        /*0044*/ 	.word	0x00003fe0


	//   ....[1]....
        /*0048*/ 	.word	0x00004000


	//   ....[2]....
        /*004c*/ 	.word	0x00004030


	//   ....[3]....
        /*0050*/ 	.word	0x00004dc0


	//   ....[4]....
        /*0054*/ 	.word	0x00004e30


	//   ....[5]....
        /*0058*/ 	.word	0x00004f40


	//   ....[6]....
        /*005c*/ 	.word	0x00004fc0


	//   ....[7]....
        /*0060*/ 	.word	0x000050c0


	//   ....[8]....
        /*0064*/ 	.word	0x00005160


	//   ....[9]....
        /*0068*/ 	.word	0x00005250


	//   ....[10]....
        /*006c*/ 	.word	0x00005350


	//----- nvinfo : EIATTR_COOP_GROUP_MASK_REGIDS
	.align		4
.L_39:
        /*0070*/ 	.byte	0x04, 0x29
        /*0072*/ 	.short	(.L_41 - .L_40)


	//   ....[0]....
.L_40:
        /*0074*/ 	.word	0xffffffff


	//   ....[1]....
        /*0078*/ 	.word	0xffffffff


	//   ....[2]....
        /*007c*/ 	.word	0xffffffff


	//   ....[3]....
        /*0080*/ 	.word	0xffffffff


	//   ....[4]....
        /*0084*/ 	.word	0xffffffff


	//   ....[5]....
        /*0088*/ 	.word	0xffffffff


	//   ....[6]....
        /*008c*/ 	.word	0xffffffff


	//   ....[7]....
        /*0090*/ 	.word	0xffffffff


	//   ....[8]....
        /*0094*/ 	.word	0xffffffff


	//   ....[9]....
        /*0098*/ 	.word	0xffffffff


	//   ....[10]....
        /*009c*/ 	.word	0xffffffff


	//   ....[11]....
        /*00a0*/ 	.word	0xffffffff


	//----- nvinfo : EIATTR_COOP_GROUP_INSTR_OFFSETS
	.align		4
.L_41:
        /*00a4*/ 	.byte	0x04, 0x28
        /*00a6*/ 	.short	(.L_43 - .L_42)


	//   ....[0]....
.L_42:
        /*00a8*/ 	.word	0x00000090


	//   ....[1]....
        /*00ac*/ 	.word	0x00000500


	//   ....[2]....
        /*00b0*/ 	.word	0x000006f0


	//   ....[3]....
        /*00b4*/ 	.word	0x00000890


	//   ....[4]....
        /*00b8*/ 	.word	0x00000990


	//   ....[5]....
        /*00bc*/ 	.word	0x00000ae0


	//   ....[6]....
        /*00c0*/ 	.word	0x00002440


	//   ....[7]....
        /*00c4*/ 	.word	0x00003320


	//   ....[8]....
        /*00c8*/ 	.word	0x00003530


	//   ....[9]....
        /*00cc*/ 	.word	0x00003560


	//   ....[10]....
        /*00d0*/ 	.word	0x00003ec0


	//   ....[11]....
        /*00d4*/ 	.word	0x00004100


	//----- nvinfo : EIATTR_VRC_CTA_INIT_COUNT
	.align		4
.L_43:
        /*00d8*/ 	.byte	0x02, 0x4a
        /*00da*/ 	.byte	0x80
	.zero		1


	//----- nvinfo : EIATTR_SYSCALL_OFFSETS
	.align		4
        /*00dc*/ 	.byte	0x04, 0x46
        /*00de*/ 	.short	(.L_45 - .L_44)


	//   ....[0]....
.L_44:
        /*00e0*/ 	.word	0x00005f90


	//   ....[1]....
        /*00e4*/ 	.word	0x00006080


	//   ....[2]....
        /*00e8*/ 	.word	0x000069e0


	//   ....[3]....
        /*00ec*/ 	.word	0x000072c0


	//   ....[4]....
        /*00f0*/ 	.word	0x00007b70


	//   ....[5]....
        /*00f4*/ 	.word	0x00008410


	//----- nvinfo : EIATTR_MBARRIER_INSTR_OFFSETS
	.align		4
.L_45:
        /*00f8*/ 	.byte	0x04, 0x39
        /*00fa*/ 	.short	(.L_47 - .L_46)


	//   ....[0]....
.L_46:
        /*00fc*/ 	.word	0x000005e0
        /*0100*/ 	.word	0x000000ff
        /*0104*/ 	.word	0x00000000
        /*0108*/ 	.short	0x0100
        /*010a*/ 	.byte	0x04
	.zero		1


	//   ....[1]....
        /*010c*/ 	.word	0x000005f0
        /*0110*/ 	.word	0x000000ff
        /*0114*/ 	.word	0x00000040
        /*0118*/ 	.short	0x0100
        /*011a*/ 	.byte	0x04
	.zero		1


	//   ....[2]....
        /*011c*/ 	.word	0x00000600
        /*0120*/ 	.word	0x000000ff
        /*0124*/ 	.word	0x00000008
        /*0128*/ 	.short	0x0100
        /*012a*/ 	.byte	0x04
	.zero		1


	//   ....[3]....
        /*012c*/ 	.word	0x00000610
        /*0130*/ 	.word	0x000000ff
        /*0134*/ 	.word	0x00000048
        /*0138*/ 	.short	0x0100
        /*013a*/ 	.byte	0x04
	.zero		1


	//   ....[4]....
        /*013c*/ 	.word	0x00000620
        /*0140*/ 	.word	0x000000ff
        /*0144*/ 	.word	0x00000010
        /*0148*/ 	.short	0x0100
        /*014a*/ 	.byte	0x04
	.zero		1


	//   ....[5]....
        /*014c*/ 	.word	0x00000630
        /*0150*/ 	.word	0x000000ff
        /*0154*/ 	.word	0x00000050
        /*0158*/ 	.short	0x0100
        /*015a*/ 	.byte	0x04
	.zero		1


	//   ....[6]....
        /*015c*/ 	.word	0x00000640
        /*0160*/ 	.word	0x000000ff
        /*0164*/ 	.word	0x00000018
        /*0168*/ 	.short	0x0100
        /*016a*/ 	.byte	0x04
	.zero		1


	//   ....[7]....
        /*016c*/ 	.word	0x00000650
        /*0170*/ 	.word	0x000000ff
        /*0174*/ 	.word	0x00000058
        /*0178*/ 	.short	0x0100
        /*017a*/ 	.byte	0x04
	.zero		1


	//   ....[8]....
        /*017c*/ 	.word	0x00000660
        /*0180*/ 	.word	0x000000ff
        /*0184*/ 	.word	0x00000020
        /*0188*/ 	.short	0x0100
        /*018a*/ 	.byte	0x04
	.zero		1


	//   ....[9]....
        /*018c*/ 	.word	0x00000670
        /*0190*/ 	.word	0x000000ff
        /*0194*/ 	.word	0x00000060
        /*0198*/ 	.short	0x0100
        /*019a*/ 	.byte	0x04
	.zero		1


	//   ....[10]....
        /*019c*/ 	.word	0x00000680
        /*01a0*/ 	.word	0x000000ff
        /*01a4*/ 	.word	0x00000028
        /*01a8*/ 	.short	0x0100
        /*01aa*/ 	.byte	0x04
	.zero		1


	//   ....[11]....
        /*01ac*/ 	.word	0x00000690
        /*01b0*/ 	.word	0x000000ff
        /*01b4*/ 	.word	0x00000068
        /*01b8*/ 	.short	0x0100
        /*01ba*/ 	.byte	0x04
	.zero		1


	//   ....[12]....
        /*01bc*/ 	.word	0x000006a0
        /*01c0*/ 	.word	0x000000ff
        /*01c4*/ 	.word	0x00000030
        /*01c8*/ 	.short	0x0100
        /*01ca*/ 	.byte	0x04
	.zero		1


	//   ....[13]....
        /*01cc*/ 	.word	0x000006b0
        /*01d0*/ 	.word	0x000000ff
        /*01d4*/ 	.word	0x00000070
        /*01d8*/ 	.short	0x0100
        /*01da*/ 	.byte	0x04
	.zero		1


	//   ....[14]....
        /*01dc*/ 	.word	0x000006c0
        /*01e0*/ 	.word	0x000000ff
        /*01e4*/ 	.word	0x00000038
        /*01e8*/ 	.short	0x0100
        /*01ea*/ 	.byte	0x04
	.zero		1


	//   ....[15]....
        /*01ec*/ 	.word	0x000006d0
        /*01f0*/ 	.word	0x000000ff
        /*01f4*/ 	.word	0x00000078
        /*01f8*/ 	.short	0x0100
        /*01fa*/ 	.byte	0x04
	.zero		1


	//   ....[16]....
        /*01fc*/ 	.word	0x00000800
        /*0200*/ 	.word	0x000000ff
        /*0204*/ 	.word	0x00000080
        /*0208*/ 	.short	0x0100
        /*020a*/ 	.byte	0x04
	.zero		1


	//   ....[17]....
        /*020c*/ 	.word	0x00000810
        /*0210*/ 	.word	0x000000ff
        /*0214*/ 	.word	0x000000a0
        /*0218*/ 	.short	0x0100
        /*021a*/ 	.byte	0x04
	.zero		1


	//   ....[18]....
        /*021c*/ 	.word	0x00000820
        /*0220*/ 	.word	0x000000ff
        /*0224*/ 	.word	0x00000088
        /*0228*/ 	.short	0x0100
        /*022a*/ 	.byte	0x04
	.zero		1


	//   ....[19]....
        /*022c*/ 	.word	0x00000830
        /*0230*/ 	.word	0x000000ff
        /*0234*/ 	.word	0x000000a8
        /*0238*/ 	.short	0x0100
        /*023a*/ 	.byte	0x04
	.zero		1


	//   ....[20]....
        /*023c*/ 	.word	0x00000840
        /*0240*/ 	.word	0x000000ff
        /*0244*/ 	.word	0x00000090
        /*0248*/ 	.short	0x0100
        /*024a*/ 	.byte	0x04
	.zero		1


	//   ....[21]....
        /*024c*/ 	.word	0x00000850
        /*0250*/ 	.word	0x000000ff
        /*0254*/ 	.word	0x000000b0
        /*0258*/ 	.short	0x0100
        /*025a*/ 	.byte	0x04
	.zero		1


	//   ....[22]....
        /*025c*/ 	.word	0x00000860
        /*0260*/ 	.word	0x000000ff
        /*0264*/ 	.word	0x00000098
        /*0268*/ 	.short	0x0100
        /*026a*/ 	.byte	0x04
	.zero		1


	//   ....[23]....
        /*026c*/ 	.word	0x00000870
        /*0270*/ 	.word	0x000000ff
        /*0274*/ 	.word	0x000000b8
        /*0278*/ 	.short	0x0100
        /*027a*/ 	.byte	0x04
	.zero		1


	//   ....[24]....
        /*027c*/ 	.word	0x00000960
        /*0280*/ 	.word	0x000000ff
        /*0284*/ 	.word	0x000000c0
        /*0288*/ 	.short	0x0100
        /*028a*/ 	.byte	0x06
	.zero		1


	//   ....[25]....
        /*028c*/ 	.word	0x00000970
        /*0290*/ 	.word	0x000000ff
        /*0294*/ 	.word	0x000000c8
        /*0298*/ 	.short	0x0100
        /*029a*/ 	.byte	0x06
	.zero		1


	//   ....[26]....
        /*029c*/ 	.word	0x00000ab0
        /*02a0*/ 	.word	0x000000ff
        /*02a4*/ 	.word	0x000000d0
        /*02a8*/ 	.short	0x0100
        /*02aa*/ 	.byte	0x06
	.zero		1


	//   ....[27]....
        /*02ac*/ 	.word	0x00000ac0
        /*02b0*/ 	.word	0x000000ff
        /*02b4*/ 	.word	0x000000d8
        /*02b8*/ 	.short	0x0100
        /*02ba*/ 	.byte	0x06
	.zero		1


	//   ....[28]....
        /*02bc*/ 	.word	0x00000c10
        /*02c0*/ 	.word	0x000000ff
        /*02c4*/ 	.word	0x000000e0
        /*02c8*/ 	.short	0x0100
        /*02ca*/ 	.byte	0x04
	.zero		1


	//   ....[29]....
        /*02cc*/ 	.word	0x00000c20
        /*02d0*/ 	.word	0x000000ff
        /*02d4*/ 	.word	0x000000f0
        /*02d8*/ 	.short	0x0100
        /*02da*/ 	.byte	0x04
	.zero		1


	//   ....[30]....
        /*02dc*/ 	.word	0x00000c30
        /*02e0*/ 	.word	0x000000ff
        /*02e4*/ 	.word	0x000000e8
        /*02e8*/ 	.short	0x0100
        /*02ea*/ 	.byte	0x04
	.zero		1


	//   ....[31]....
        /*02ec*/ 	.word	0x00000c40
        /*02f0*/ 	.word	0x000000ff
        /*02f4*/ 	.word	0x000000f8
        /*02f8*/ 	.short	0x0100
        /*02fa*/ 	.byte	0x04
	.zero		1


	//   ....[32]....
        /*02fc*/ 	.word	0x000015c0
        /*0300*/ 	.word	0x000000ff
        /*0304*/ 	.word	0x00000040
        /*0308*/ 	.short	0x010a
        /*030a*/ 	.byte	0x04
	.zero		1


	//   ....[33]....
        /*030c*/ 	.word	0x000018e0
        /*0310*/ 	.word	0x000000ff
        /*0314*/ 	.word	0x00000040
        /*0318*/ 	.short	0x010a
        /*031a*/ 	.byte	0x11
	.zero		1


	//   ....[34]....
        /*031c*/ 	.word	0x00001a50
        /*0320*/ 	.word	0x000000ff
        /*0324*/ 	.word	0x00000040
        /*0328*/ 	.short	0x010a
        /*032a*/ 	.byte	0x08
	.zero		1


	//   ....[35]....
        /*032c*/ 	.word	0x00001ce0
        /*0330*/ 	.word	0x000000ff
        /*0334*/ 	.word	0x000000c8
        /*0338*/ 	.short	0x0101
        /*033a*/ 	.byte	0x29
	.zero		1


	//   ....[36]....
        /*033c*/ 	.word	0x00001d10
        /*0340*/ 	.word	0x000000ff
        /*0344*/ 	.word	0x00000040
        /*0348*/ 	.short	0x010a
        /*034a*/ 	.byte	0x04
	.zero		1


	//   ....[37]....
        /*034c*/ 	.word	0x00002000
        /*0350*/ 	.word	0x000000ff
        /*0354*/ 	.word	0x00000040
        /*0358*/ 	.short	0x010a
        /*035a*/ 	.byte	0x09
	.zero		1


	//   ....[38]....
        /*035c*/ 	.word	0x00002170
        /*0360*/ 	.word	0x000000ff
        /*0364*/ 	.word	0x00000040
        /*0368*/ 	.short	0x010a
        /*036a*/ 	.byte	0x08
	.zero		1


	//   ....[39]....
        /*036c*/ 	.word	0x00002450
        /*0370*/ 	.word	0x000000ff
        /*0374*/ 	.word	0x000000d0
        /*0378*/ 	.short	0x010a
        /*037a*/ 	.byte	0x29
	.zero		1


	//   ....[40]....
        /*037c*/ 	.word	0x00002510
        /*0380*/ 	.word	0x000000ff
        /*0384*/ 	.word	0x00000000
        /*0388*/ 	.short	0x0101
        /*038a*/ 	.byte	0x04
	.zero		1


	//   ....[41]....
        /*038c*/ 	.word	0x00002b10
        /*0390*/ 	.word	0x000000ff
        /*0394*/ 	.word	0x00000000
        /*0398*/ 	.short	0x010a
        /*039a*/ 	.byte	0x04
	.zero		1


	//   ....[42]....
        /*039c*/ 	.word	0x00002bb0
        /*03a0*/ 	.word	0x000000ff
        /*03a4*/ 	.word	0x00000000
        /*03a8*/ 	.short	0x010a
        /*03aa*/ 	.byte	0x05
	.zero		1


	//   ....[43]....
        /*03ac*/ 	.word	0x00002c50
        /*03b0*/ 	.word	0x000000ff
        /*03b4*/ 	.word	0x00000000
        /*03b8*/ 	.short	0x010a
        /*03ba*/ 	.byte	0x05
	.zero		1


	//   ....[44]....
        /*03bc*/ 	.word	0x00002cf0
        /*03c0*/ 	.word	0x000000ff
        /*03c4*/ 	.word	0x00000000
        /*03c8*/ 	.short	0x010a
        /*03ca*/ 	.byte	0x05
	.zero		1


	//   ....[45]....
        /*03cc*/ 	.word	0x00002d90
        /*03d0*/ 	.word	0x000000ff
        /*03d4*/ 	.word	0x00000000
        /*03d8*/ 	.short	0x010a
        /*03da*/ 	.byte	0x05
	.zero		1


	//   ....[46]....
        /*03dc*/ 	.word	0x00002e30
        /*03e0*/ 	.word	0x000000ff
        /*03e4*/ 	.word	0x00000000
        /*03e8*/ 	.short	0x010a
        /*03ea*/ 	.byte	0x05
	.zero		1


	//   ....[47]....
        /*03ec*/ 	.word	0x00002ed0
        /*03f0*/ 	.word	0x000000ff
        /*03f4*/ 	.word	0x00000000
        /*03f8*/ 	.short	0x010a
        /*03fa*/ 	.byte	0x05
	.zero		1


	//   ....[48]....
        /*03fc*/ 	.word	0x00002f80
        /*0400*/ 	.word	0x00000000
        /*0404*/ 	.word	0x00000000
        /*0408*/ 	.short	0x010a
        /*040a*/ 	.byte	0xff
	.zero		1


	//   ....[49]....
        /*040c*/ 	.word	0x000030d0
        /*0410*/ 	.word	0x000000ff
        /*0414*/ 	.word	0x000000d8
        /*0418*/ 	.short	0x010a
        /*041a*/ 	.byte	0x04
	.zero		1


	//   ....[50]....
        /*041c*/ 	.word	0x00003170
        /*0420*/ 	.word	0x000000ff
        /*0424*/ 	.word	0x000000d0
        /*0428*/ 	.short	0x010a
        /*042a*/ 	.byte	0x04
	.zero		1


	//   ....[51]....
        /*042c*/ 	.word	0x00003210
        /*0430*/ 	.word	0x000000ff
        /*0434*/ 	.word	0x00000000
        /*0438*/ 	.short	0x0101
        /*043a*/ 	.byte	0x05
	.zero		1


	//   ....[52]....
        /*043c*/ 	.word	0x00003250
        /*0440*/ 	.word	0x000000ff
        /*0444*/ 	.word	0x000000d8
        /*0448*/ 	.short	0x0106
        /*044a*/ 	.byte	0x04
	.zero		1


	//   ....[53]....
        /*044c*/ 	.word	0x00003290
        /*0450*/ 	.word	0x00000000
        /*0454*/ 	.word	0x000000d8
        /*0458*/ 	.short	0x010a
        /*045a*/ 	.byte	0xff
	.zero		1


	//   ....[54]....
        /*045c*/ 	.word	0x00003800
        /*0460*/ 	.word	0x000000ff
        /*0464*/ 	.word	0x000000d0
        /*0468*/ 	.short	0x010a
        /*046a*/ 	.byte	0x14
	.zero		1


	//   ....[55]....
        /*046c*/ 	.word	0x000038b0
        /*0470*/ 	.word	0x000000ff
        /*0474*/ 	.word	0x00000000
        /*0478*/ 	.short	0x0101
        /*047a*/ 	.byte	0x19
	.zero		1


	//   ....[56]....
        /*047c*/ 	.word	0x000038c0
        /*0480*/ 	.word	0x000000ff
        /*0484*/ 	.word	0x000000f0
        /*0488*/ 	.short	0x010a
        /*048a*/ 	.byte	0x18
	.zero		1


	//   ....[57]....
        /*048c*/ 	.word	0x00003970
        /*0490*/ 	.word	0x000000ff
        /*0494*/ 	.word	0x00000000
        /*0498*/ 	.short	0x010a
        /*049a*/ 	.byte	0x04
	.zero		1


	//   ....[58]....
        /*049c*/ 	.word	0x000039c0
        /*04a0*/ 	.word	0x000000ff
        /*04a4*/ 	.word	0x00000000
        /*04a8*/ 	.short	0x010a
        /*04aa*/ 	.byte	0x12
	.zero		1


	//   ....[59]....
        /*04ac*/ 	.word	0x00003b10
        /*04b0*/ 	.word	0x000000ff
        /*04b4*/ 	.word	0x00000000
        /*04b8*/ 	.short	0x010a
        /*04ba*/ 	.byte	0x05
	.zero		1


	//   ....[60]....
        /*04bc*/ 	.word	0x00003e10
        /*04c0*/ 	.word	0x000000ff
        /*04c4*/ 	.word	0x00000000
        /*04c8*/ 	.short	0x010a
        /*04ca*/ 	.byte	0x04
	.zero		1


	//   ....[61]....
        /*04cc*/ 	.word	0x00003ea0
        /*04d0*/ 	.word	0x000000ff
        /*04d4*/ 	.word	0x00000000
        /*04d8*/ 	.short	0x010a
        /*04da*/ 	.byte	0x04
	.zero		1


	//   ....[62]....
        /*04dc*/ 	.word	0x00004470
        /*04e0*/ 	.word	0x000000ff
        /*04e4*/ 	.word	0x000000d0
        /*04e8*/ 	.short	0x010a
        /*04ea*/ 	.byte	0x14
	.zero		1


	//   ....[63]....
        /*04ec*/ 	.word	0x00004510
        /*04f0*/ 	.word	0x000000ff
        /*04f4*/ 	.word	0x00000000
        /*04f8*/ 	.short	0x0101
        /*04fa*/ 	.byte	0x2f
	.zero		1


	//   ....[64]....
        /*04fc*/ 	.word	0x00004a60
        /*0500*/ 	.word	0x000000ff
        /*0504*/ 	.word	0x000000c8
        /*0508*/ 	.short	0x010a
        /*050a*/ 	.byte	0x14
	.zero		1


	//   ....[65]....
        /*050c*/ 	.word	0x00004c00
        /*0510*/ 	.word	0x000000ff
        /*0514*/ 	.word	0x000000a0
        /*0518*/ 	.short	0x010a
        /*051a*/ 	.byte	0x14
	.zero		1


	//   ....[66]....
        /*051c*/ 	.word	0x00004ed0
        /*0520*/ 	.word	0x000000ff
        /*0524*/ 	.word	0x00000080
        /*0528*/ 	.short	0x010b
        /*052a*/ 	.byte	0x14
	.zero		1


	//   ....[67]....
        /*052c*/ 	.word	0x00004ee0
        /*0530*/ 	.word	0x000000ff
        /*0534*/ 	.word	0x00000000
        /*0538*/ 	.short	0x0101
        /*053a*/ 	.byte	0x35
	.zero		1


	//   ....[68]....
        /*053c*/ 	.word	0x00004f00
        /*0540*/ 	.word	0x000000ff
        /*0544*/ 	.word	0x000000a8
        /*0548*/ 	.short	0x010a
        /*054a*/ 	.byte	0x14
	.zero		1


	//   ....[69]....
        /*054c*/ 	.word	0x00005050
        /*0550*/ 	.word	0x000000ff
        /*0554*/ 	.word	0x00000088
        /*0558*/ 	.short	0x010b
        /*055a*/ 	.byte	0x14
	.zero		1


	//   ....[70]....
        /*055c*/ 	.word	0x00005060
        /*0560*/ 	.word	0x000000ff
        /*0564*/ 	.word	0x00000000
        /*0568*/ 	.short	0x0101
        /*056a*/ 	.byte	0x32
	.zero		1


	//   ....[71]....
        /*056c*/ 	.word	0x00005080
        /*0570*/ 	.word	0x000000ff
        /*0574*/ 	.word	0x000000b0
        /*0578*/ 	.short	0x010a
        /*057a*/ 	.byte	0x14
	.zero		1


	//   ....[72]....
        /*057c*/ 	.word	0x000051f0
        /*0580*/ 	.word	0x000000ff
        /*0584*/ 	.word	0x00000090
        /*0588*/ 	.short	0x010b
        /*058a*/ 	.byte	0x14
	.zero		1


	//   ....[73]....
        /*058c*/ 	.word	0x00005200
        /*0590*/ 	.word	0x000000ff
        /*0594*/ 	.word	0x00000000
        /*0598*/ 	.short	0x0101
        /*059a*/ 	.byte	0x31
	.zero		1


	//   ....[74]....
        /*059c*/ 	.word	0x00005210
        /*05a0*/ 	.word	0x000000ff
        /*05a4*/ 	.word	0x000000b8
        /*05a8*/ 	.short	0x010a
        /*05aa*/ 	.byte	0x14
	.zero		1


	//   ....[75]....
        /*05ac*/ 	.word	0x000053c0
        /*05b0*/ 	.word	0x000000ff
        /*05b4*/ 	.word	0x00000098
        /*05b8*/ 	.short	0x010b
        /*05ba*/ 	.byte	0x14
	.zero		1


	//   ....[76]....
        /*05bc*/ 	.word	0x000053d0
        /*05c0*/ 	.word	0x000000ff
        /*05c4*/ 	.word	0x00000000
        /*05c8*/ 	.short	0x0101
        /*05ca*/ 	.byte	0x30
	.zero		1


	//   ....[77]....
        /*05cc*/ 	.word	0x00005400
        /*05d0*/ 	.word	0x000000ff
        /*05d4*/ 	.word	0x000000a0
        /*05d8*/ 	.short	0x010a
        /*05da*/ 	.byte	0x14
	.zero		1


	//   ....[78]....
        /*05dc*/ 	.word	0x00005420
        /*05e0*/ 	.word	0x000000ff
        /*05e4*/ 	.word	0x000000a8
        /*05e8*/ 	.short	0x010a
        /*05ea*/ 	.byte	0x14
	.zero		1


	//   ....[79]....
        /*05ec*/ 	.word	0x00005440
        /*05f0*/ 	.word	0x000000ff
        /*05f4*/ 	.word	0x000000b0
        /*05f8*/ 	.short	0x010a
        /*05fa*/ 	.byte	0x14
	.zero		1


	//   ....[80]....
        /*05fc*/ 	.word	0x00005480
        /*0600*/ 	.word	0x00000000
        /*0604*/ 	.word	0x000000b8
        /*0608*/ 	.short	0x010a
        /*060a*/ 	.byte	0xff
	.zero		1


	//   ....[81]....
        /*060c*/ 	.word	0x00005830
        /*0610*/ 	.word	0x000000ff
        /*0614*/ 	.word	0x000000d0
        /*0618*/ 	.short	0x010a
        /*061a*/ 	.byte	0x31
	.zero		1


	//   ....[82]....
        /*061c*/ 	.word	0x00005900
        /*0620*/ 	.word	0x000000ff
        /*0624*/ 	.word	0x00000000
        /*0628*/ 	.short	0x0101
        /*062a*/ 	.byte	0x04
	.zero		1


	//   ....[83]....
        /*062c*/ 	.word	0x00006580
        /*0630*/ 	.word	0x000000ff
        /*0634*/ 	.word	0x00000080
        /*0638*/ 	.short	0x010a
        /*063a*/ 	.byte	0x31
	.zero		1


	//   ....[84]....
        /*063c*/ 	.word	0x00006610
        /*0640*/ 	.word	0x00000046
        /*0644*/ 	.word	0x000000e0
        /*0648*/ 	.short	0x010a
        /*064a*/ 	.byte	0xff
	.zero		1


	//   ....[85]....
        /*064c*/ 	.word	0x000067e0
        /*0650*/ 	.word	0x000000ff
        /*0654*/ 	.word	0x00000080
        /*0658*/ 	.short	0x010a
        /*065a*/ 	.byte	0x31
	.zero		1


	//   ....[86]....
        /*065c*/ 	.word	0x000068c0
        /*0660*/ 	.word	0x00000046
        /*0664*/ 	.word	0x000000e0
        /*0668*/ 	.short	0x010a
        /*066a*/ 	.byte	0xff
	.zero		1


	//   ....[87]....
        /*066c*/ 	.word	0x00007020
        /*0670*/ 	.word	0x00000000
        /*0674*/ 	.word	0x00000000
        /*0678*/ 	.short	0x0101
        /*067a*/ 	.byte	0xff
	.zero		1


	//   ....[88]....
        /*067c*/ 	.word	0x00007030
        /*0680*/ 	.word	0x00000004
        /*0684*/ 	.word	0x00000080
        /*0688*/ 	.short	0x010a
        /*068a*/ 	.byte	0xff
	.zero		1


	//   ....[89]....
        /*068c*/ 	.word	0x000070f0
        /*0690*/ 	.word	0x00000004
        /*0694*/ 	.word	0x00000080
        /*0698*/ 	.short	0x010a
        /*069a*/ 	.byte	0xff
	.zero		1


	//   ....[90]....
        /*069c*/ 	.word	0x000078d0
        /*06a0*/ 	.word	0x00000000
        /*06a4*/ 	.word	0x00000000
        /*06a8*/ 	.short	0x0101
        /*06aa*/ 	.byte	0xff
	.zero		1


	//   ....[91]....
        /*06ac*/ 	.word	0x000078f0
        /*06b0*/ 	.word	0x00000002
        /*06b4*/ 	.word	0x00000080
        /*06b8*/ 	.short	0x010a
        /*06ba*/ 	.byte	0xff
	.zero		1


	//   ....[92]....
        /*06bc*/ 	.word	0x000079a0
        /*06c0*/ 	.word	0x00000002
        /*06c4*/ 	.word	0x00000080
        /*06c8*/ 	.short	0x010a
        /*06ca*/ 	.byte	0xff
	.zero		1


	//   ....[93]....
        /*06cc*/ 	.word	0x00008170
        /*06d0*/ 	.word	0x00000000
        /*06d4*/ 	.word	0x00000000
        /*06d8*/ 	.short	0x0101
        /*06da*/ 	.byte	0xff
	.zero		1


	//   ....[94]....
        /*06dc*/ 	.word	0x00008190
        /*06e0*/ 	.word	0x00000003
        /*06e4*/ 	.word	0x00000080
        /*06e8*/ 	.short	0x010a
        /*06ea*/ 	.byte	0xff
	.zero		1


	//   ....[95]....
        /*06ec*/ 	.word	0x00008240
        /*06f0*/ 	.word	0x00000003
        /*06f4*/ 	.word	0x00000080
        /*06f8*/ 	.short	0x010a
        /*06fa*/ 	.byte	0xff
	.zero		1


	//   ....[96]....
        /*06fc*/ 	.word	0x00008650
        /*0700*/ 	.word	0x000000ff
        /*0704*/ 	.word	0x00000000
        /*0708*/ 	.short	0x0101
        /*070a*/ 	.byte	0x04
	.zero		1


	//   ....[97]....
        /*070c*/ 	.word	0x00008a80
        /*0710*/ 	.word	0x00000000
        /*0714*/ 	.word	0x00000000
        /*0718*/ 	.short	0x0101
        /*071a*/ 	.byte	0xff
	.zero		1


	//   ....[98]....
        /*071c*/ 	.word	0x00008d00
        /*0720*/ 	.word	0x000000ff
        /*0724*/ 	.word	0x00000000
        /*0728*/ 	.short	0x0101
        /*072a*/ 	.byte	0x04
	.zero		1


	//   ....[99]....
        /*072c*/ 	.word	0x00008d30
        /*0730*/ 	.word	0x00000000
        /*0734*/ 	.word	0x00000040
        /*0738*/ 	.short	0x010a
        /*073a*/ 	.byte	0xff
	.zero		1


	//   ....[100]....
        /*073c*/ 	.word	0x00008d90
        /*0740*/ 	.word	0x00000000
        /*0744*/ 	.word	0x00000040
        /*0748*/ 	.short	0x010a
        /*074a*/ 	.byte	0xff
	.zero		1


	//   ....[101]....
        /*074c*/ 	.word	0x00008df0
        /*0750*/ 	.word	0x00000000
        /*0754*/ 	.word	0x000000d0
        /*0758*/ 	.short	0x010a
        /*075a*/ 	.byte	0xff
	.zero		1


	//   ....[102]....
        /*075c*/ 	.word	0x00008e50
        /*0760*/ 	.word	0x00000000
        /*0764*/ 	.word	0x00000000
        /*0768*/ 	.short	0x010a
        /*076a*/ 	.byte	0xff
	.zero		1


	//   ....[103]....
        /*076c*/ 	.word	0x00008eb0
        /*0770*/ 	.word	0x00000000
        /*0774*/ 	.word	0x00000000
        /*0778*/ 	.short	0x010a
        /*077a*/ 	.byte	0xff
	.zero		1


	//   ....[104]....
        /*077c*/ 	.word	0x00008f10
        /*0780*/ 	.word	0x00000000
        /*0784*/ 	.word	0x00000000
        /*0788*/ 	.short	0x010a
        /*078a*/ 	.byte	0xff
	.zero		1


	//   ....[105]....
        /*078c*/ 	.word	0x00008f70
        /*0790*/ 	.word	0x00000000
        /*0794*/ 	.word	0x00000000
        /*0798*/ 	.short	0x010a
        /*079a*/ 	.byte	0xff
	.zero		1


	//   ....[106]....
        /*079c*/ 	.word	0x00008fd0
        /*07a0*/ 	.word	0x00000000
        /*07a4*/ 	.word	0x00000000
        /*07a8*/ 	.short	0x010a
        /*07aa*/ 	.byte	0xff
	.zero		1


	//   ....[107]....
        /*07ac*/ 	.word	0x00009030
        /*07b0*/ 	.word	0x00000000
        /*07b4*/ 	.word	0x00000000
        /*07b8*/ 	.short	0x010a
        /*07ba*/ 	.byte	0xff
	.zero		1


	//   ....[108]....
        /*07bc*/ 	.word	0x00009090
        /*07c0*/ 	.word	0x00000000
        /*07c4*/ 	.word	0x00000000
        /*07c8*/ 	.short	0x010a
        /*07ca*/ 	.byte	0xff
	.zero		1


	//   ....[109]....
        /*07cc*/ 	.word	0x000090f0
        /*07d0*/ 	.word	0x00000004
        /*07d4*/ 	.word	0x000000d8
        /*07d8*/ 	.short	0x010a
        /*07da*/ 	.byte	0xff
	.zero		1


	//   ....[110]....
        /*07dc*/ 	.word	0x00009150
        /*07e0*/ 	.word	0x00000004
        /*07e4*/ 	.word	0x000000d0
        /*07e8*/ 	.short	0x010a
        /*07ea*/ 	.byte	0xff
	.zero		1


	//   ....[111]....
        /*07ec*/ 	.word	0x000091b0
        /*07f0*/ 	.word	0x00000000
        /*07f4*/ 	.word	0x000000d0
        /*07f8*/ 	.short	0x010a
        /*07fa*/ 	.byte	0xff
	.zero		1


	//   ....[112]....
        /*07fc*/ 	.word	0x00009210
        /*0800*/ 	.word	0x00000004
        /*0804*/ 	.word	0x000000f0
        /*0808*/ 	.short	0x010a
        /*080a*/ 	.byte	0xff
	.zero		1


	//   ....[113]....
        /*080c*/ 	.word	0x00009270
        /*0810*/ 	.word	0x00000000
        /*0814*/ 	.word	0x00000000
        /*0818*/ 	.short	0x010a
        /*081a*/ 	.byte	0xff
	.zero		1


	//   ....[114]....
        /*081c*/ 	.word	0x000092d0
        /*0820*/ 	.word	0x00000000
        /*0824*/ 	.word	0x00000000
        /*0828*/ 	.short	0x010a
        /*082a*/ 	.byte	0xff
	.zero		1


	//   ....[115]....
        /*082c*/ 	.word	0x00009330
        /*0830*/ 	.word	0x00000000
        /*0834*/ 	.word	0x00000000
        /*0838*/ 	.short	0x010a
        /*083a*/ 	.byte	0xff
	.zero		1


	//   ....[116]....
        /*083c*/ 	.word	0x00009390
        /*0840*/ 	.word	0x00000000
        /*0844*/ 	.word	0x000000d0
        /*0848*/ 	.short	0x010a
        /*084a*/ 	.byte	0xff
	.zero		1


	//   ....[117]....
        /*084c*/ 	.word	0x000093f0
        /*0850*/ 	.word	0x00000000
        /*0854*/ 	.word	0x000000c8
        /*0858*/ 	.short	0x010a
        /*085a*/ 	.byte	0xff
	.zero		1


	//   ....[118]....
        /*085c*/ 	.word	0x00009450
        /*0860*/ 	.word	0x00000002
        /*0864*/ 	.word	0x000000a0
        /*0868*/ 	.short	0x010a
        /*086a*/ 	.byte	0xff
	.zero		1


	//   ....[119]....
        /*086c*/ 	.word	0x000094b0
        /*0870*/ 	.word	0x00000002
        /*0874*/ 	.word	0x000000a8
        /*0878*/ 	.short	0x010a
        /*087a*/ 	.byte	0xff
	.zero		1


	//   ....[120]....
        /*087c*/ 	.word	0x00009510
        /*0880*/ 	.word	0x00000002
        /*0884*/ 	.word	0x000000b0
        /*0888*/ 	.short	0x010a
        /*088a*/ 	.byte	0xff
	.zero		1


	//   ....[121]....
        /*088c*/ 	.word	0x00009570
        /*0890*/ 	.word	0x00000000
        /*0894*/ 	.word	0x000000b8
        /*0898*/ 	.short	0x010a
        /*089a*/ 	.byte	0xff
	.zero		1


	//   ....[122]....
        /*089c*/ 	.word	0x000095d0
        /*08a0*/ 	.word	0x00000000
        /*08a4*/ 	.word	0x000000a0
        /*08a8*/ 	.short	0x010a
        /*08aa*/ 	.byte	0xff
	.zero		1


	//   ....[123]....
        /*08ac*/ 	.word	0x00009630
        /*08b0*/ 	.word	0x00000000
        /*08b4*/ 	.word	0x000000a8
        /*08b8*/ 	.short	0x010a
        /*08ba*/ 	.byte	0xff
	.zero		1


	//   ....[124]....
        /*08bc*/ 	.word	0x00009690
        /*08c0*/ 	.word	0x00000000
        /*08c4*/ 	.word	0x000000b0
        /*08c8*/ 	.short	0x010a
        /*08ca*/ 	.byte	0xff
	.zero		1


	//   ....[125]....
        /*08cc*/ 	.word	0x000096f0
        /*08d0*/ 	.word	0x00000000
        /*08d4*/ 	.word	0x000000d0
        /*08d8*/ 	.short	0x010a
        /*08da*/ 	.byte	0xff
	.zero		1


	//   ....[126]....
        /*08dc*/ 	.word	0x00009750
        /*08e0*/ 	.word	0x00000002
        /*08e4*/ 	.word	0x00000080
        /*08e8*/ 	.short	0x010a
        /*08ea*/ 	.byte	0xff
	.zero		1


	//   ....[127]....
        /*08ec*/ 	.word	0x000097a0
        /*08f0*/ 	.word	0x00000046
        /*08f4*/ 	.word	0x000000e0
        /*08f8*/ 	.short	0x010a
        /*08fa*/ 	.byte	0xff
	.zero		1


	//   ....[128]....
        /*08fc*/ 	.word	0x000097f0
        /*0900*/ 	.word	0x00000004
        /*0904*/ 	.word	0x00000080
        /*0908*/ 	.short	0x010a
        /*090a*/ 	.byte	0xff
	.zero		1


	//   ....[129]....
        /*090c*/ 	.word	0x00009840
        /*0910*/ 	.word	0x00000002
        /*0914*/ 	.word	0x00000080
        /*0918*/ 	.short	0x010a
        /*091a*/ 	.byte	0xff
	.zero		1


	//   ....[130]....
        /*091c*/ 	.word	0x00009890
        /*0920*/ 	.word	0x00000003
        /*0924*/ 	.word	0x00000080
        /*0928*/ 	.short	0x010a
        /*092a*/ 	.byte	0xff
	.zero		1


	//----- nvinfo : EIATTR_NUM_MBARRIERS
	.align		4
.L_47:
        /*092c*/ 	.byte	0x03, 0x38
        /*092e*/ 	.short	0x0020


	//----- nvinfo : EIATTR_EXIT_INSTR_OFFSETS
	.align		4
        /*0930*/ 	.byte	0x04, 0x1c
        /*0932*/ 	.short	(.L_49 - .L_48)


	//   ....[0]....
.L_48:
        /*0934*/ 	.word	0x00002fb0


	//   ....[1]....
        /*0938*/ 	.word	0x00003260


	//   ....[2]....
        /*093c*/ 	.word	0x000032c0


	//   ....[3]....
        /*0940*/ 	.word	0x00004110


	//   ....[4]....
        /*0944*/ 	.word	0x000054b0


	//   ....[5]....
        /*0948*/ 	.word	0x000054f0


	//   ....[6]....
        /*094c*/ 	.word	0x00008be0


	//   ....[7]....
        /*0950*/ 	.word	0x00008c60


	//   ....[8]....
        /*0954*/ 	.word	0x00008c90


	//   ....[9]....
        /*0958*/ 	.word	0x00008d10


	//----- nvinfo : EIATTR_MAX_THREADS
	.align		4
.L_49:
        /*095c*/ 	.byte	0x04, 0x05
        /*095e*/ 	.short	(.L_51 - .L_50)
.L_50:
        /*0960*/ 	.word	0x00000100
        /*0964*/ 	.word	0x00000001
        /*0968*/ 	.word	0x00000001


	//----- nvinfo : EIATTR_CRS_STACK_SIZE
	.align		4
.L_51:
        /*096c*/ 	.byte	0x04, 0x1e
        /*096e*/ 	.short	(.L_53 - .L_52)
.L_52:
        /*0970*/ 	.word	0x00000000


	//----- nvinfo : EIATTR_CBANK_PARAM_SIZE
	.align		4
.L_53:
        /*0974*/ 	.byte	0x03, 0x19
        /*0976*/ 	.short	0x0900


	//----- nvinfo : EIATTR_PARAM_CBANK
	.align		4
        /*0978*/ 	.byte	0x04, 0x0a
        /*097a*/ 	.short	(.L_55 - .L_54)
	.align		4
.L_54:
        /*097c*/ 	.word	index@(.nv.constant0._ZN7cutlass13device_kernelINS_4conv6kernel13ConvUniversalINS1_16ConvProblemShapeILNS1_8OperatorE1ELi3EEENS1_10collective14CollectiveConvINS1_47MainloopSm100TmaUmmaWarpSpecializedImplicitGemmILS5_1ELi8ELi3ELi1ELi2EN4cute5tupleIJNSA_1CILi1EEESD_SD_EEEEENSB_IJNSC_ILi64EEENSC_ILi128EEENSB_IJSG_EEEEEENS_10bfloat16_tESK_NSA_8TiledMMAINSA_8MMA_AtomIJNSA_20SM100_MMA_F16BF16_SSISK_SK_fLi64ELi128ELNSA_4UMMA5MajorE0ELSP_1ELNSO_7ScaleInE0ELSQ_0EEEEEENSA_6LayoutISE_NSB_IJNSC_ILi0EEESU_SU_EEEEENSB_IJNSA_10UnderscoreESX_SX_EEEEENS7_6detail27Sm100ImplicitGemmTileTraitsINSA_20SM90_TMA_LOAD_IM2COLENSA_14ComposedLayoutINSA_7SwizzleILi3ELi4ELi3EEENSA_18smem_ptr_flag_bitsILi16EEENST_INSB_IJNSC_ILi8EEESG_EEENSB_IJSG_SD_EEEEEEEvEENS11_INSA_13SM90_TMA_LOADENS13_IS15_S17_NST_INSB_IJSG_S18_EEENSB_IJSD_SG_EEEEEEEvEEEENS_8epilogue10collective18CollectiveEpilogueINS1L_23Sm100TmaWarpSpecializedILi4ELi2ELi16ELb1ELb0EEEJSJ_NSB_IJNST_ISG_SD_EENST_INSC_ILi32EEESD_EEEEESK_NSB_IJNSB_IJllllEEESD_SU_EEESK_S1V_NS1L_6fusion15FusionCallbacksIS1P_NS1W_17LinearCombinationISK_fSK_fLNS_15FloatRoundStyleE2EEESJ_S1T_JEEENSA_5SM1004TMEM4LOAD26SM100_TMEM_LOAD_16dp256b4xES12_NS13_INS14_ILi2ELi4ELi3EEES17_NST_INSB_IJS18_S1R_EEENSB_IJS1R_SD_EEEEEEENSA_17SM75_U32x4_LDSM_NENSA_21SM90_TMA_STORE_IM2COLES2A_NSA_17SM90_U32x4_STSM_NENSA_39AutoVectorizingCopyWithAssumedAlignmentILi128EEEEEEvvEEEEvNT_6ParamsE)
        /*0980*/ 	.short	0x0380
        /*0982*/ 	.short	0x0900


	//----- nvinfo : EIATTR_SW_WAR
	.align		4
.L_55:
        /*0984*/ 	.byte	0x04, 0x36
        /*0986*/ 	.short	(.L_57 - .L_56)
.L_56:
        /*0988*/ 	.word	0x00000008
.L_57:


//--------------------- .nv.callgraph             --------------------------
	.section	.nv.callgraph,"",@"SHT_CUDA_CALLGRAPH"
	.align	4
	.sectionentsize	8
	.align		4
        /*0000*/ 	.word	0x00000000
	.align		4
        /*0004*/ 	.word	0xffffffff
	.align		4
        /*0008*/ 	.word	index@(_ZN7cutlass13device_kernelINS_4conv6kernel13ConvUniversalINS1_16ConvProblemShapeILNS1_8OperatorE1ELi3EEENS1_10collective14CollectiveConvINS1_47MainloopSm100TmaUmmaWarpSpecializedImplicitGemmILS5_1ELi8ELi3ELi1ELi2EN4cute5tupleIJNSA_1CILi1EEESD_SD_EEEEENSB_IJNSC_ILi64EEENSC_ILi128EEENSB_IJSG_EEEEEENS_10bfloat16_tESK_NSA_8TiledMMAINSA_8MMA_AtomIJNSA_20SM100_MMA_F16BF16_SSISK_SK_fLi64ELi128ELNSA_4UMMA5MajorE0ELSP_1ELNSO_7ScaleInE0ELSQ_0EEEEEENSA_6LayoutISE_NSB_IJNSC_ILi0EEESU_SU_EEEEENSB_IJNSA_10UnderscoreESX_SX_EEEEENS7_6detail27Sm100ImplicitGemmTileTraitsINSA_20SM90_TMA_LOAD_IM2COLENSA_14ComposedLayoutINSA_7SwizzleILi3ELi4ELi3EEENSA_18smem_ptr_flag_bitsILi16EEENST_INSB_IJNSC_ILi8EEESG_EEENSB_IJSG_SD_EEEEEEEvEENS11_INSA_13SM90_TMA_LOADENS13_IS15_S17_NST_INSB_IJSG_S18_EEENSB_IJSD_SG_EEEEEEEvEEEENS_8epilogue10collective18CollectiveEpilogueINS1L_23Sm100TmaWarpSpecializedILi4ELi2ELi16ELb1ELb0EEEJSJ_NSB_IJNST_ISG_SD_EENST_INSC_ILi32EEESD_EEEEESK_NSB_IJNSB_IJllllEEESD_SU_EEESK_S1V_NS1L_6fusion15FusionCallbacksIS1P_NS1W_17LinearCombinationISK_fSK_fLNS_15FloatRoundStyleE2EEESJ_S1T_JEEENSA_5SM1004TMEM4LOAD26SM100_TMEM_LOAD_16dp256b4xES12_NS13_INS14_ILi2ELi4ELi3EEES17_NST_INSB_IJS18_S1R_EEENSB_IJS1R_SD_EEEEEEENSA_17SM75_U32x4_LDSM_NENSA_21SM90_TMA_STORE_IM2COLES2A_NSA_17SM90_U32x4_STSM_NENSA_39AutoVectorizingCopyWithAssumedAlignmentILi128EEEEEEvvEEEEvNT_6ParamsE)
	.align		4
        /*000c*/ 	.word	index@(__assertfail)
	.align		4
        /*0010*/ 	.word	0x00000000
	.align		4
        /*0014*/ 	.word	0xfffffffe
	.align		4
        /*0018*/ 	.word	0x00000000
	.align		4
        /*001c*/ 	.word	0xfffffffd
	.align		4
        /*0020*/ 	.word	0x00000000
	.align		4
        /*0024*/ 	.word	0xfffffffc


//--------------------- .nv.constant4             --------------------------
	.section	.nv.constant4,"a",@progbits
	.align	8
	.align		8
.nv.constant4:
        /*0000*/ 	.dword	__assertfail
	.align		8
        /*0008*/ 	.dword	__unnamed_1
	.align		8
        /*0010*/ 	.dword	__unnamed_2
	.align		8
        /*0018*/ 	.dword	_ZN39_INTERNAL_323a3660_4_k_cu_e70ee405_41294cuda3std3__45__cpo5beginE
	.align		8
        /*0020*/ 	.dword	_ZN39_INTERNAL_323a3660_4_k_cu_e70ee405_41294cuda3std3__45__cpo3endE
	.align		8
        /*0028*/ 	.dword	_ZN39_INTERNAL_323a3660_4_k_cu_e70ee405_41294cuda3std3__45__cpo6cbeginE
	.align		8
        /*0030*/ 	.dword	_ZN39_INTERNAL_323a3660_4_k_cu_e70ee405_41294cuda3std3__45__cpo4cendE
	.align		8
        /*0038*/ 	.dword	_ZN39_INTERNAL_323a3660_4_k_cu_e70ee405_41294cuda3std3__441_GLOBAL__N__323a3660_4_k_cu_e70ee405_41296ignoreE
	.align		8
        /*0040*/ 	.dword	_ZN39_INTERNAL_323a3660_4_k_cu_e70ee405_41294cuda3std3__419piecewise_constructE
	.align		8
        /*0048*/ 	.dword	_ZN39_INTERNAL_323a3660_4_k_cu_e70ee405_41294cuda3std3__48in_placeE
	.align		8
        /*0050*/ 	.dword	_ZN39_INTERNAL_323a3660_4_k_cu_e70ee405_41294cuda3std6ranges3__45__cpo4swapE
	.align		8
        /*0058*/ 	.dword	_ZN39_INTERNAL_323a3660_4_k_cu_e70ee405_41294cuda3std6ranges3__45__cpo9iter_moveE
	.align		8
        /*0060*/ 	.dword	_ZN39_INTERNAL_323a3660_4_k_cu_e70ee405_41294cute7productE
	.align		8
        /*0068*/ 	.dword	_ZN39_INTERNAL_323a3660_4_k_cu_e70ee405_41294cute1_E
	.align		8
        /*0070*/ 	.dword	$str$27
	.align		8
        /*0078*/ 	.dword	$str$28
	.align		8
        /*0080*/ 	.dword	$str$29
	.align		8
        /*0088*/ 	.dword	$str$30


//--------------------- .text._ZN7cutlass13device_kernelINS_4conv6kernel13ConvUniversalINS1_16ConvProblemShapeILNS1_8OperatorE1ELi3EEENS1_10collective14CollectiveConvINS1_47MainloopSm100TmaUmmaWarpSpecializedImplicitGemmILS5_1ELi8ELi3ELi1ELi2EN4cute5tupleIJNSA_1CILi1EEESD_SD_EEEEENSB_IJNSC_ILi64EEENSC_ILi128EEENSB_IJSG_EEEEEENS_10bfloat16_tESK_NSA_8TiledMMAINSA_8MMA_AtomIJNSA_20SM100_MMA_F16BF16_SSISK_SK_fLi64ELi128ELNSA_4UMMA5MajorE0ELSP_1ELNSO_7ScaleInE0ELSQ_0EEEEEENSA_6LayoutISE_NSB_IJNSC_ILi0EEESU_SU_EEEEENSB_IJNSA_10UnderscoreESX_SX_EEEEENS7_6detail27Sm100ImplicitGemmTileTraitsINSA_20SM90_TMA_LOAD_IM2COLENSA_14ComposedLayoutINSA_7SwizzleILi3ELi4ELi3EEENSA_18smem_ptr_flag_bitsILi16EEENST_INSB_IJNSC_ILi8EEESG_EEENSB_IJSG_SD_EEEEEEEvEENS11_INSA_13SM90_TMA_LOADENS13_IS15_S17_NST_INSB_IJSG_S18_EEENSB_IJSD_SG_EEEEEEEvEEEENS_8epilogue10collective18CollectiveEpilogueINS1L_23Sm100TmaWarpSpecializedILi4ELi2ELi16ELb1ELb0EEEJSJ_NSB_IJNST_ISG_SD_EENST_INSC_ILi32EEESD_EEEEESK_NSB_IJNSB_IJllllEEESD_SU_EEESK_S1V_NS1L_6fusion15FusionCallbacksIS1P_NS1W_17LinearCombinationISK_fSK_fLNS_15FloatRoundStyleE2EEESJ_S1T_JEEENSA_5SM1004TMEM4LOAD26SM100_TMEM_LOAD_16dp256b4xES12_NS13_INS14_ILi2ELi4ELi3EEES17_NST_INSB_IJS18_S1R_EEENSB_IJS1R_SD_EEEEEEENSA_17SM75_U32x4_LDSM_NENSA_21SM90_TMA_STORE_IM2COLES2A_NSA_17SM90_U32x4_STSM_NENSA_39AutoVectorizingCopyWithAssumedAlignmentILi128EEEEEEvvEEEEvNT_6ParamsE --------------------------
	.section	.text._ZN7cutlass13device_kernelINS_4conv6kernel13ConvUniversalINS1_16ConvProblemShapeILNS1_8OperatorE1ELi3EEENS1_10collective14CollectiveConvINS1_47MainloopSm100TmaUmmaWarpSpecializedImplicitGemmILS5_1ELi8ELi3ELi1ELi2EN4cute5tupleIJNSA_1CILi1EEESD_SD_EEEEENSB_IJNSC_ILi64EEENSC_ILi128EEENSB_IJSG_EEEEEENS_10bfloat16_tESK_NSA_8TiledMMAINSA_8MMA_AtomIJNSA_20SM100_MMA_F16BF16_SSISK_SK_fLi64ELi128ELNSA_4UMMA5MajorE0ELSP_1ELNSO_7ScaleInE0ELSQ_0EEEEEENSA_6LayoutISE_NSB_IJNSC_ILi0EEESU_SU_EEEEENSB_IJNSA_10UnderscoreESX_SX_EEEEENS7_6detail27Sm100ImplicitGemmTileTraitsINSA_20SM90_TMA_LOAD_IM2COLENSA_14ComposedLayoutINSA_7SwizzleILi3ELi4ELi3EEENSA_18smem_ptr_flag_bitsILi16EEENST_INSB_IJNSC_ILi8EEESG_EEENSB_IJSG_SD_EEEEEEEvEENS11_INSA_13SM90_TMA_LOADENS13_IS15_S17_NST_INSB_IJSG_S18_EEENSB_IJSD_SG_EEEEEEEvEEEENS_8epilogue10collective18CollectiveEpilogueINS1L_23Sm100TmaWarpSpecializedILi4ELi2ELi16ELb1ELb0EEEJSJ_NSB_IJNST_ISG_SD_EENST_INSC_ILi32EEESD_EEEEESK_NSB_IJNSB_IJllllEEESD_SU_EEESK_S1V_NS1L_6fusion15FusionCallbacksIS1P_NS1W_17LinearCombinationISK_fSK_fLNS_15FloatRoundStyleE2EEESJ_S1T_JEEENSA_5SM1004TMEM4LOAD26SM100_TMEM_LOAD_16dp256b4xES12_NS13_INS14_ILi2ELi4ELi3EEES17_NST_INSB_IJS18_S1R_EEENSB_IJS1R_SD_EEEEEEENSA_17SM75_U32x4_LDSM_NENSA_21SM90_TMA_STORE_IM2COLES2A_NSA_17SM90_U32x4_STSM_NENSA_39AutoVectorizingCopyWithAssumedAlignmentILi128EEEEEEvvEEEEvNT_6ParamsE,"ax",@progbits
	.align	128
.text._ZN7cutlass13device_kernelINS_4conv6kernel13ConvUniversalINS1_16ConvProblemShapeILNS1_8OperatorE1ELi3EEENS1_10collective14CollectiveConvINS1_47MainloopSm100TmaUmmaWarpSpecializedImplicitGemmILS5_1ELi8ELi3ELi1ELi2EN4cute5tupleIJNSA_1CILi1EEESD_SD_EEEEENSB_IJNSC_ILi64EEENSC_ILi128EEENSB_IJSG_EEEEEENS_10bfloat16_tESK_NSA_8TiledMMAINSA_8MMA_AtomIJNSA_20SM100_MMA_F16BF16_SSISK_SK_fLi64ELi128ELNSA_4UMMA5MajorE0ELSP_1ELNSO_7ScaleInE0ELSQ_0EEEEEENSA_6LayoutISE_NSB_IJNSC_ILi0EEESU_SU_EEEEENSB_IJNSA_10UnderscoreESX_SX_EEEEENS7_6detail27Sm100ImplicitGemmTileTraitsINSA_20SM90_TMA_LOAD_IM2COLENSA_14ComposedLayoutINSA_7SwizzleILi3ELi4ELi3EEENSA_18smem_ptr_flag_bitsILi16EEENST_INSB_IJNSC_ILi8EEESG_EEENSB_IJSG_SD_EEEEEEEvEENS11_INSA_13SM90_TMA_LOADENS13_IS15_S17_NST_INSB_IJSG_S18_EEENSB_IJSD_SG_EEEEEEEvEEEENS_8epilogue10collective18CollectiveEpilogueINS1L_23Sm100TmaWarpSpecializedILi4ELi2ELi16ELb1ELb0EEEJSJ_NSB_IJNST_ISG_SD_EENST_INSC_ILi32EEESD_EEEEESK_NSB_IJNSB_IJllllEEESD_SU_EEESK_S1V_NS1L_6fusion15FusionCallbacksIS1P_NS1W_17LinearCombinationISK_fSK_fLNS_15FloatRoundStyleE2EEESJ_S1T_JEEENSA_5SM1004TMEM4LOAD26SM100_TMEM_LOAD_16dp256b4xES12_NS13_INS14_ILi2ELi4ELi3EEES17_NST_INSB_IJS18_S1R_EEENSB_IJS1R_SD_EEEEEEENSA_17SM75_U32x4_LDSM_NENSA_21SM90_TMA_STORE_IM2COLES2A_NSA_17SM90_U32x4_STSM_NENSA_39AutoVectorizingCopyWithAssumedAlignmentILi128EEEEEEvvEEEEvNT_6ParamsE:
        .type           _ZN7cutlass13device_kernelINS_4conv6kernel13ConvUniversalINS1_16ConvProblemShapeILNS1_8OperatorE1ELi3EEENS1_10collective14CollectiveConvINS1_47MainloopSm100TmaUmmaWarpSpecializedImplicitGemmILS5_1ELi8ELi3ELi1ELi2EN4cute5tupleIJNSA_1CILi1EEESD_SD_EEEEENSB_IJNSC_ILi64EEENSC_ILi128EEENSB_IJSG_EEEEEENS_10bfloat16_tESK_NSA_8TiledMMAINSA_8MMA_AtomIJNSA_20SM100_MMA_F16BF16_SSISK_SK_fLi64ELi128ELNSA_4UMMA5MajorE0ELSP_1ELNSO_7ScaleInE0ELSQ_0EEEEEENSA_6LayoutISE_NSB_IJNSC_ILi0EEESU_SU_EEEEENSB_IJNSA_10UnderscoreESX_SX_EEEEENS7_6detail27Sm100ImplicitGemmTileTraitsINSA_20SM90_TMA_LOAD_IM2COLENSA_14ComposedLayoutINSA_7SwizzleILi3ELi4ELi3EEENSA_18smem_ptr_flag_bitsILi16EEENST_INSB_IJNSC_ILi8EEESG_EEENSB_IJSG_SD_EEEEEEEvEENS11_INSA_13SM90_TMA_LOADENS13_IS15_S17_NST_INSB_IJSG_S18_EEENSB_IJSD_SG_EEEEEEEvEEEENS_8epilogue10collective18CollectiveEpilogueINS1L_23Sm100TmaWarpSpecializedILi4ELi2ELi16ELb1ELb0EEEJSJ_NSB_IJNST_ISG_SD_EENST_INSC_ILi32EEESD_EEEEESK_NSB_IJNSB_IJllllEEESD_SU_EEESK_S1V_NS1L_6fusion15FusionCallbacksIS1P_NS1W_17LinearCombinationISK_fSK_fLNS_15FloatRoundStyleE2EEESJ_S1T_JEEENSA_5SM1004TMEM4LOAD26SM100_TMEM_LOAD_16dp256b4xES12_NS13_INS14_ILi2ELi4ELi3EEES17_NST_INSB_IJS18_S1R_EEENSB_IJS1R_SD_EEEEEEENSA_17SM75_U32x4_LDSM_NENSA_21SM90_TMA_STORE_IM2COLES2A_NSA_17SM90_U32x4_STSM_NENSA_39AutoVectorizingCopyWithAssumedAlignmentILi128EEEEEEvvEEEEvNT_6ParamsE,@function
        .size           _ZN7cutlass13device_kernelINS_4conv6kernel13ConvUniversalINS1_16ConvProblemShapeILNS1_8OperatorE1ELi3EEENS1_10collective14CollectiveConvINS1_47MainloopSm100TmaUmmaWarpSpecializedImplicitGemmILS5_1ELi8ELi3ELi1ELi2EN4cute5tupleIJNSA_1CILi1EEESD_SD_EEEEENSB_IJNSC_ILi64EEENSC_ILi128EEENSB_IJSG_EEEEEENS_10bfloat16_tESK_NSA_8TiledMMAINSA_8MMA_AtomIJNSA_20SM100_MMA_F16BF16_SSISK_SK_fLi64ELi128ELNSA_4UMMA5MajorE0ELSP_1ELNSO_7ScaleInE0ELSQ_0EEEEEENSA_6LayoutISE_NSB_IJNSC_ILi0EEESU_SU_EEEEENSB_IJNSA_10UnderscoreESX_SX_EEEEENS7_6detail27Sm100ImplicitGemmTileTraitsINSA_20SM90_TMA_LOAD_IM2COLENSA_14ComposedLayoutINSA_7SwizzleILi3ELi4ELi3EEENSA_18smem_ptr_flag_bitsILi16EEENST_INSB_IJNSC_ILi8EEESG_EEENSB_IJSG_SD_EEEEEEEvEENS11_INSA_13SM90_TMA_LOADENS13_IS15_S17_NST_INSB_IJSG_S18_EEENSB_IJSD_SG_EEEEEEEvEEEENS_8epilogue10collective18CollectiveEpilogueINS1L_23Sm100TmaWarpSpecializedILi4ELi2ELi16ELb1ELb0EEEJSJ_NSB_IJNST_ISG_SD_EENST_INSC_ILi32EEESD_EEEEESK_NSB_IJNSB_IJllllEEESD_SU_EEESK_S1V_NS1L_6fusion15FusionCallbacksIS1P_NS1W_17LinearCombinationISK_fSK_fLNS_15FloatRoundStyleE2EEESJ_S1T_JEEENSA_5SM1004TMEM4LOAD26SM100_TMEM_LOAD_16dp256b4xES12_NS13_INS14_ILi2ELi4ELi3EEES17_NST_INSB_IJS18_S1R_EEENSB_IJS1R_SD_EEEEEEENSA_17SM75_U32x4_LDSM_NENSA_21SM90_TMA_STORE_IM2COLES2A_NSA_17SM90_U32x4_STSM_NENSA_39AutoVectorizingCopyWithAssumedAlignmentILi128EEEEEEvvEEEEvNT_6ParamsE,(.L_x_178 - _ZN7cutlass13device_kernelINS_4conv6kernel13ConvUniversalINS1_16ConvProblemShapeILNS1_8OperatorE1ELi3EEENS1_10collective14CollectiveConvINS1_47MainloopSm100TmaUmmaWarpSpecializedImplicitGemmILS5_1ELi8ELi3ELi1ELi2EN4cute5tupleIJNSA_1CILi1EEESD_SD_EEEEENSB_IJNSC_ILi64EEENSC_ILi128EEENSB_IJSG_EEEEEENS_10bfloat16_tESK_NSA_8TiledMMAINSA_8MMA_AtomIJNSA_20SM100_MMA_F16BF16_SSISK_SK_fLi64ELi128ELNSA_4UMMA5MajorE0ELSP_1ELNSO_7ScaleInE0ELSQ_0EEEEEENSA_6LayoutISE_NSB_IJNSC_ILi0EEESU_SU_EEEEENSB_IJNSA_10UnderscoreESX_SX_EEEEENS7_6detail27Sm100ImplicitGemmTileTraitsINSA_20SM90_TMA_LOAD_IM2COLENSA_14ComposedLayoutINSA_7SwizzleILi3ELi4ELi3EEENSA_18smem_ptr_flag_bitsILi16EEENST_INSB_IJNSC_ILi8EEESG_EEENSB_IJSG_SD_EEEEEEEvEENS11_INSA_13SM90_TMA_LOADENS13_IS15_S17_NST_INSB_IJSG_S18_EEENSB_IJSD_SG_EEEEEEEvEEEENS_8epilogue10collective18CollectiveEpilogueINS1L_23Sm100TmaWarpSpecializedILi4ELi2ELi16ELb1ELb0EEEJSJ_NSB_IJNST_ISG_SD_EENST_INSC_ILi32EEESD_EEEEESK_NSB_IJNSB_IJllllEEESD_SU_EEESK_S1V_NS1L_6fusion15FusionCallbacksIS1P_NS1W_17LinearCombinationISK_fSK_fLNS_15FloatRoundStyleE2EEESJ_S1T_JEEENSA_5SM1004TMEM4LOAD26SM100_TMEM_LOAD_16dp256b4xES12_NS13_INS14_ILi2ELi4ELi3EEES17_NST_INSB_IJS18_S1R_EEENSB_IJS1R_SD_EEEEEEENSA_17SM75_U32x4_LDSM_NENSA_21SM90_TMA_STORE_IM2COLES2A_NSA_17SM90_U32x4_STSM_NENSA_39AutoVectorizingCopyWithAssumedAlignmentILi128EEEEEEvvEEEEvNT_6ParamsE)
        .other          _ZN7cutlass13device_kernelINS_4conv6kernel13ConvUniversalINS1_16ConvProblemShapeILNS1_8OperatorE1ELi3EEENS1_10collective14CollectiveConvINS1_47MainloopSm100TmaUmmaWarpSpecializedImplicitGemmILS5_1ELi8ELi3ELi1ELi2EN4cute5tupleIJNSA_1CILi1EEESD_SD_EEEEENSB_IJNSC_ILi64EEENSC_ILi128EEENSB_IJSG_EEEEEENS_10bfloat16_tESK_NSA_8TiledMMAINSA_8MMA_AtomIJNSA_20SM100_MMA_F16BF16_SSISK_SK_fLi64ELi128ELNSA_4UMMA5MajorE0ELSP_1ELNSO_7ScaleInE0ELSQ_0EEEEEENSA_6LayoutISE_NSB_IJNSC_ILi0EEESU_SU_EEEEENSB_IJNSA_10UnderscoreESX_SX_EEEEENS7_6detail27Sm100ImplicitGemmTileTraitsINSA_20SM90_TMA_LOAD_IM2COLENSA_14ComposedLayoutINSA_7SwizzleILi3ELi4ELi3EEENSA_18smem_ptr_flag_bitsILi16EEENST_INSB_IJNSC_ILi8EEESG_EEENSB_IJSG_SD_EEEEEEEvEENS11_INSA_13SM90_TMA_LOADENS13_IS15_S17_NST_INSB_IJSG_S18_EEENSB_IJSD_SG_EEEEEEEvEEEENS_8epilogue10collective18CollectiveEpilogueINS1L_23Sm100TmaWarpSpecializedILi4ELi2ELi16ELb1ELb0EEEJSJ_NSB_IJNST_ISG_SD_EENST_INSC_ILi32EEESD_EEEEESK_NSB_IJNSB_IJllllEEESD_SU_EEESK_S1V_NS1L_6fusion15FusionCallbacksIS1P_NS1W_17LinearCombinationISK_fSK_fLNS_15FloatRoundStyleE2EEESJ_S1T_JEEENSA_5SM1004TMEM4LOAD26SM100_TMEM_LOAD_16dp256b4xES12_NS13_INS14_ILi2ELi4ELi3EEES17_NST_INSB_IJS18_S1R_EEENSB_IJS1R_SD_EEEEEEENSA_17SM75_U32x4_LDSM_NENSA_21SM90_TMA_STORE_IM2COLES2A_NSA_17SM90_U32x4_STSM_NENSA_39AutoVectorizingCopyWithAssumedAlignmentILi128EEEEEEvvEEEEvNT_6ParamsE,@"STO_CUDA_ENTRY STV_DEFAULT"
_ZN7cutlass13device_kernelINS_4conv6kernel13ConvUniversalINS1_16ConvProblemShapeILNS1_8OperatorE1ELi3EEENS1_10collective14CollectiveConvINS1_47MainloopSm100TmaUmmaWarpSpecializedImplicitGemmILS5_1ELi8ELi3ELi1ELi2EN4cute5tupleIJNSA_1CILi1EEESD_SD_EEEEENSB_IJNSC_ILi64EEENSC_ILi128EEENSB_IJSG_EEEEEENS_10bfloat16_tESK_NSA_8TiledMMAINSA_8MMA_AtomIJNSA_20SM100_MMA_F16BF16_SSISK_SK_fLi64ELi128ELNSA_4UMMA5MajorE0ELSP_1ELNSO_7ScaleInE0ELSQ_0EEEEEENSA_6LayoutISE_NSB_IJNSC_ILi0EEESU_SU_EEEEENSB_IJNSA_10UnderscoreESX_SX_EEEEENS7_6detail27Sm100ImplicitGemmTileTraitsINSA_20SM90_TMA_LOAD_IM2COLENSA_14ComposedLayoutINSA_7SwizzleILi3ELi4ELi3EEENSA_18smem_ptr_flag_bitsILi16EEENST_INSB_IJNSC_ILi8EEESG_EEENSB_IJSG_SD_EEEEEEEvEENS11_INSA_13SM90_TMA_LOADENS13_IS15_S17_NST_INSB_IJSG_S18_EEENSB_IJSD_SG_EEEEEEEvEEEENS_8epilogue10collective18CollectiveEpilogueINS1L_23Sm100TmaWarpSpecializedILi4ELi2ELi16ELb1ELb0EEEJSJ_NSB_IJNST_ISG_SD_EENST_INSC_ILi32EEESD_EEEEESK_NSB_IJNSB_IJllllEEESD_SU_EEESK_S1V_NS1L_6fusion15FusionCallbacksIS1P_NS1W_17LinearCombinationISK_fSK_fLNS_15FloatRoundStyleE2EEESJ_S1T_JEEENSA_5SM1004TMEM4LOAD26SM100_TMEM_LOAD_16dp256b4xES12_NS13_INS14_ILi2ELi4ELi3EEES17_NST_INSB_IJS18_S1R_EEENSB_IJS1R_SD_EEEEEEENSA_17SM75_U32x4_LDSM_NENSA_21SM90_TMA_STORE_IM2COLES2A_NSA_17SM90_U32x4_STSM_NENSA_39AutoVectorizingCopyWithAssumedAlignmentILi128EEEEEEvvEEEEvNT_6ParamsE:
[----:B------:R-:W1:Y:S01]  /*0000*/  LDC R1, c[0x0][0x37c] ;  /* 0x0000df00ff017b82 */ /* 0x000e620000000800 */
[----:B------:R-:W2:Y:S01]  /*0010*/  S2R R50, SR_TID.X ;  /* 0x0000000000327919 */ /* 0x000ea20000002100 */
[----:B------:R-:W3:Y:S01]  /*0020*/  LDCU.64 UR8, c[0x0][0x990] ;  /* 0x00013200ff0877ac */ /* 0x000ee20008000a00 */
[----:B-1----:R-:W-:Y:S01]  /*0030*/  VIADD R1, R1, 0xfffffff8 ;  /* 0xfffffff801017836 */ /* 0x002fe20000000000 */
[----:B------:R-:W-:Y:S02]  /*0040*/  PRMT R51, RZ, 0x7610, R51 ;  /* 0x00007610ff337816 */ /* 0x000fe40000000033 */
[----:B------:R-:W-:Y:S01]  /*0050*/  ELECT P3, URZ, PT ;  /* 0x0000000000ff782f */ /* 0x000fe20003860000 */
[----:B---3--:R-:W-:-:S04]  /*0060*/  UISETP.NE.U32.AND UP0, UPT, UR8, URZ, UPT ;  /* 0x000000ff0800728c */ /* 0x008fc8000bf05070 */
[----:B------:R-:W-:Y:S01]  /*0070*/  UISETP.NE.AND.EX UP0, UPT, UR9, URZ, UPT, UP0 ;  /* 0x000000ff0900728c */ /* 0x000fe2000bf05300 */
[----:B--2---:R-:W-:-:S05]  /*0080*/  SHF.R.U32.HI R52, RZ, 0x5, R50 ;  /* 0x00000005ff347819 */ /* 0x004fca0000011632 */
[----:B------:R-:W1:Y:S02]  /*0090*/  SHFL.IDX PT, R0, R52, RZ, 0x1f ;  /* 0x00001fff34007589 */ /* 0x000e6400000e0000 */
[----:B-1----:R-:W-:Y:S01]  /*00a0*/  R2UR UR18, R0 ;  /* 0x00000000001272ca */ /* 0x002fe200000e0000 */
[----:B------:R-:W-:-:S14]  /*00b0*/  BRA.U UP0, `(.L_x_0) ;  /* 0x0000000100307547 */ /* 0x000fdc000b800000 */
[----:B------:R-:W1:Y:S02]  /*00c0*/  LDCU.64 UR4, c[0x0][0x988] ;  /* 0x00013100ff0477ac */ /* 0x000e640008000a00 */
[----:B-1----:R-:W-:-:S04]  /*00d0*/  UISETP.NE.U32.AND UP0, UPT, UR4, URZ, UPT ;  /* 0x000000ff0400728c */ /* 0x002fc8000bf05070 */
[----:B------:R-:W-:-:S09]  /*00e0*/  UISETP.NE.AND.EX UP0, UPT, UR5, URZ, UPT, UP0 ;  /* 0x000000ff0500728c */ /* 0x000fd2000bf05300 */
[----:B------:R-:W-:Y:S05]  /*00f0*/  BRA.U !UP0, `(.L_x_1) ;  /* 0x0000000108147547 */ /* 0x000fea000b800000 */
[----:B------:R-:W1:Y:S01]  /*0100*/  LDC.64 R2, c[0x0][0x988] ;  /* 0x00026200ff027b82 */ /* 0x000e620000000a00 */
[----:B------:R-:W1:Y:S02]  /*0110*/  LDCU.64 UR4, c[0x0][0x358] ;  /* 0x00006b00ff0477ac */ /* 0x000e640008000a00 */
[----:B-1----:R1:W5:Y:S01]  /*0120*/  LDG.E R27, desc[UR4][R2.64] ;  /* 0x00000004021b7981 */ /* 0x002362000c1e1900 */
[----:B------:R-:W-:Y:S01]  /*0130*/  HFMA2 R51, -RZ, RZ, 0, 5.9604644775390625e-08 ;  /* 0x00000001ff337431 */ /* 0x000fe200000001ff */
[----:B------:R-:W-:Y:S05]  /*0140*/  BRA `(.L_x_0) ;  /* 0x00000000000c7947 */ /* 0x000fea0003800000 */
.L_x_1:
[----:B------:R-:W1:Y:S01]  /*0150*/  LDCU UR4, c[0x0][0x980] ;  /* 0x00013000ff0477ac */ /* 0x000e620008000800 */
[----:B------:R-:W-:Y:S01]  /*0160*/  HFMA2 R51, -RZ, RZ, 0, 5.9604644775390625e-08 ;  /* 0x00000001ff337431 */ /* 0x000fe200000001ff */
[----:B-1----:R-:W-:-:S07]  /*0170*/  MOV R27, UR4 ;  /* 0x00000004001b7c02 */ /* 0x002fce0008000f00 */
.L_x_0:
[----:B------:R-:W2:Y:S02]  /*0180*/  LDCU.64 UR4, c[0x0][0x9b0] ;  /* 0x00013600ff0477ac */ /* 0x000ea40008000a00 */
[----:B--2---:R-:W-:-:S04]  /*0190*/  UISETP.NE.U32.AND UP0, UPT, UR4, URZ, UPT ;  /* 0x000000ff0400728c */ /* 0x004fc8000bf05070 */
[----:B------:R-:W-:-:S09]  /*01a0*/  UISETP.NE.AND.EX UP0, UPT, UR5, URZ, UPT, UP0 ;  /* 0x000000ff0500728c */ /* 0x000fd2000bf05300 */
[----:B------:R-:W-:Y:S05]  /*01b0*/  BRA.U UP0, `(.L_x_2) ;  /* 0x0000000100287547 */ /* 0x000fea000b800000 */
[----:B------:R-:W2:Y:S02]  /*01c0*/  LDCU.64 UR4, c[0x0][0x9a8] ;  /* 0x00013500ff0477ac */ /* 0x000ea40008000a00 */
[----:B--2---:R-:W-:-:S04]  /*01d0*/  UISETP.NE.U32.AND UP0, UPT, UR4, URZ, UPT ;  /* 0x000000ff0400728c */ /* 0x004fc8000bf05070 */
[----:B------:R-:W-:-:S09]  /*01e0*/  UISETP.NE.AND.EX UP0, UPT, UR5, URZ, UPT, UP0 ;  /* 0x000000ff0500728c */ /* 0x000fd2000bf05300 */
[----:B------:R-:W-:Y:S05]  /*01f0*/  BRA.U !UP0, `(.L_x_3) ;  /* 0x0000000108107547 */ /* 0x000fea000b800000 */
[----:B------:R-:W2:Y:S01]  /*0200*/  LDC.64 R24, c[0x0][0x9a8] ;  /* 0x00026a00ff187b82 */ /* 0x000ea20000000a00 */
[----:B------:R-:W2:Y:S02]  /*0210*/  LDCU.64 UR4, c[0x0][0x358] ;  /* 0x00006b00ff0477ac */ /* 0x000ea40008000a00 */
[----:B--2---:R2:W5:Y:S01]  /*0220*/  LDG.E R24, desc[UR4][R24.64] ;  /* 0x0000000418187981 */ /* 0x004562000c1e1900 */
[----:B------:R-:W-:Y:S05]  /*0230*/  BRA `(.L_x_2) ;  /* 0x0000000000087947 */ /* 0x000fea0003800000 */
.L_x_3:
[----:B------:R-:W2:Y:S02]  /*0240*/  LDCU UR4, c[0x0][0x9a0] ;  /* 0x00013400ff0477ac */ /* 0x000ea40008000800 */
[----:B--2---:R-:W-:Y:S02]  /*0250*/  MOV R24, UR4 ;  /* 0x0000000400187c02 */ /* 0x004fe40008000f00 */
.L_x_2:
[----:B------:R-:W-:Y:S01]  /*0260*/  IMAD.U32 R0, RZ, RZ, UR18 ;  /* 0x00000012ff007e24 */ /* 0x000fe2000f8e00ff */
[----:B------:R-:W-:Y:S04]  /*0270*/  BSSY.RECONVERGENT B0, `(.L_x_4) ;  /* 0x000000c000007945 */ /* 0x000fe80003800200 */
[C---:B------:R-:W-:Y:S02]  /*0280*/  ISETP.NE.OR P1, PT, R0.reuse, 0x1, !P3 ;  /* 0x000000010000780c */ /* 0x040fe40005f25670 */
[----:B------:R-:W-:-:S11]  /*0290*/  ISETP.NE.OR P0, PT, R0, 0x3, !P3 ;  /* 0x000000030000780c */ /* 0x000fd60005f05670 */
[----:B------:R-:W-:Y:S05]  /*02a0*/  @P1 BRA `(.L_x_5) ;  /* 0x0000000000201947 */ /* 0x000fea0003800000 */
[----:B------:R-:W3:Y:S02]  /*02b0*/  LDCU.64 UR4, c[0x0][0x348] ;  /* 0x00006900ff0477ac */ /* 0x000ee40008000a00 */
[----:B---3--:R-:W-:Y:S02]  /*02c0*/  UIADD3 UR6, UP1, UPT, UR4, 0x80, URZ ;  /* 0x0000008004067890 */ /* 0x008fe4000ff3e0ff */
[----:B------:R-:W-:Y:S02]  /*02d0*/  UIADD3 UR4, UP0, UPT, UR4, 0x200, URZ ;  /* 0x0000020004047890 */ /* 0x000fe4000ff1e0ff */
[----:B------:R-:W-:Y:S02]  /*02e0*/  UIADD3.X UR7, UPT, UPT, URZ, UR5, URZ, UP1, !UPT ;  /* 0x00000005ff077290 */ /* 0x000fe40008ffe4ff */
[----:B------:R-:W-:-:S07]  /*02f0*/  UIADD3.X UR5, UPT, UPT, URZ, UR5, URZ, UP0, !UPT ;  /* 0x00000005ff057290 */ /* 0x000fce00087fe4ff */
[----:B------:R3:W-:Y:S02]  /*0300*/  UTMACCTL.PF [UR6] ;  /* 0x00000000060079b9 */ /* 0x0007e40008040000 */
[----:B------:R3:W-:Y:S02]  /*0310*/  UTMACCTL.PF [UR4] ;  /* 0x00000000040079b9 */ /* 0x0007e40008040000 */
[----:B---3--:R-:W-:Y:S01]  /*0320*/  NOP ;  /* 0x0000000000007918 */ /* 0x008fe20000000000 */
.L_x_5:
[----:B------:R-:W-:Y:S05]  /*0330*/  BSYNC.RECONVERGENT B0 ;  /* 0x0000000000007941 */ /* 0x000fea0003800200 */
.L_x_4:
[----:B------:R-:W-:Y:S04]  /*0340*/  BSSY.RECONVERGENT B0, `(.L_x_6) ;  /* 0x000000a000007945 */ /* 0x000fe80003800200 */
        /* <DEDUP_REMOVED lines=9> */
.L_x_7:
[----:B------:R-:W-:Y:S05]  /*03e0*/  BSYNC.RECONVERGENT B0 ;  /* 0x0000000000007941 */ /* 0x000fea0003800200 */
.L_x_6:
[----:B------:R-:W3:Y:S01]  /*03f0*/  LDCU.64 UR4, c[0x0][0x988] ;  /* 0x00013100ff0477ac */ /* 0x000ee20008000a00 */
[----:B------:R-:W-:Y:S02]  /*0400*/  UISETP.EQ.U32.AND UP2, UPT, UR8, URZ, UPT ;  /* 0x000000ff0800728c */ /* 0x000fe4000bf42070 */
[----:B------:R-:W-:Y:S02]  /*0410*/  UPLOP3.LUT UP3, UPT, UPT, UPT, UPT, 0x80, 0x8 ;  /* 0x000000000008789c */ /* 0x000fe40003f6f070 */
[----:B---3--:R-:W-:-:S04]  /*0420*/  UISETP.NE.U32.AND UP0, UPT, UR4, URZ, UPT ;  /* 0x000000ff0400728c */ /* 0x008fc8000bf05070 */
[----:B------:R-:W-:-:S04]  /*0430*/  UISETP.NE.AND.EX UP1, UPT, UR5, URZ, UPT, UP0 ;  /* 0x000000ff0500728c */ /* 0x000fc8000bf25300 */
[----:B------:R-:W-:-:S04]  /*0440*/  UISETP.EQ.OR.EX UP4, UPT, UR9, URZ, !UP1, UP2 ;  /* 0x000000ff0900728c */ /* 0x000fc8000cf82720 */
[----:B------:R-:W-:-:S06]  /*0450*/  UP2UR UR4, UPR, URZ, 0x10 ;  /* 0x00000010ff047883 */ /* 0x000fcc0008000000 */
[----:B------:R-:W-:Y:S01]  /*0460*/  MOV R59, UR4 ;  /* 0x00000004003b7c02 */ /* 0x000fe20008000f00 */
[----:B------:R-:W-:Y:S06]  /*0470*/  BRA.U !UP4, `(.L_x_8) ;  /* 0x000000010c207547 */ /* 0x000fec000b800000 */
[----:B------:R-:W-:Y:S01]  /*0480*/  UISETP.NE.U32.AND UP2, UPT, UR8, URZ, UPT ;  /* 0x000000ff0800728c */ /* 0x000fe2000bf45070 */
[----:B-----5:R-:W-:Y:S01]  /*0490*/  FSETP.NEU.AND P0, PT, R27, RZ, PT ;  /* 0x000000ff1b00720b */ /* 0x020fe20003f0d000 */
[----:B------:R-:W-:Y:S02]  /*04a0*/  USEL UR4, URZ, 0xffffffff, UP1 ;  /* 0xffffffffff047887 */ /* 0x000fe40008800000 */
[----:B------:R-:W-:-:S10]  /*04b0*/  UISETP.NE.AND.EX UP2, UPT, UR9, URZ, UPT, UP2 ;  /* 0x000000ff0900728c */ /* 0x000fd4000bf45320 */
[----:B------:R-:W-:Y:S01]  /*04c0*/  VOTEU.ANY UP0, P0 ;  /* 0x0000000000ff7886 */ /* 0x000fe20000000100 */
[----:B------:R-:W-:-:S04]  /*04d0*/  @!UP2 USEL UR4, URZ, 0xffffffff, UP0 ;  /* 0xffffffffff04a887 */ /* 0x000fc80008000000 */
[----:B------:R-:W-:-:S04]  /*04e0*/  ULOP3.LUT UR4, UR4, 0x1, URZ, 0xc0, !UPT ;  /* 0x0000000104047892 */ /* 0x000fc8000f8ec0ff */
[----:B------:R-:W-:-:S11]  /*04f0*/  UISETP.NE.U32.AND UP3, UPT, UR4, 0x1, UPT ;  /* 0x000000010400788c */ /* 0x000fd6000bf65070 */
.L_x_8:
[----:B-1----:R-:W1:Y:S01]  /*0500*/  SHFL.IDX PT, R2, R52, RZ, 0x1f ;  /* 0x00001fff34027589 */ /* 0x002e6200000e0000 */
[----:B------:R-:W-:-:S04]  /*0510*/  UISETP.NE.AND UP0, UPT, UR18, 0x2, UPT ;  /* 0x000000021200788c */ /* 0x000fc8000bf05270 */
[----:B------:R-:W-:Y:S01]  /*0520*/  USEL UR56, URZ, 0x1, UP0 ;  /* 0x00000001ff387887 */ /* 0x000fe20008000000 */
[----:B-1----:R-:W-:-:S13]  /*0530*/  ISETP.NE.AND P0, PT, R2, RZ, PT ;  /* 0x000000ff0200720c */ /* 0x002fda0003f05270 */
[----:B------:R-:W-:Y:S05]  /*0540*/  @P0 BRA `(.L_x_9) ;  /* 0x0000000000680947 */ /* 0x000fea0003800000 */
[----:B------:R-:W1:Y:S01]  /*0550*/  S2UR UR4, SR_CgaCtaId ;  /* 0x00000000000479c3 */ /* 0x000e620000008800 */
[----:B------:R-:W-:Y:S01]  /*0560*/  UMOV UR5, 0x400 ;  /* 0x0000040000057882 */ /* 0x000fe20000000000 */
[----:B------:R-:W-:Y:S01]  /*0570*/  UMOV UR6, 0x1 ;  /* 0x0000000100067882 */ /* 0x000fe20000000000 */
[----:B------:R-:W-:Y:S01]  /*0580*/  ELECT P0, URZ, PT ;  /* 0x0000000000ff782f */ /* 0x000fe20003800000 */
[----:B------:R-:W-:-:S04]  /*0590*/  UIADD3 UR6, UPT, UPT, -UR6, 0x100000, URZ ;  /* 0x0010000006067890 */ /* 0x000fc8000fffe1ff */
[----:B------:R-:W-:Y:S02]  /*05a0*/  USHF.L.U32 UR7, UR6, 0xb, URZ ;  /* 0x0000000b06077899 */ /* 0x000fe400080006ff */
[----:B------:R-:W-:Y:S02]  /*05b0*/  USHF.L.U32 UR6, UR6, 0x1, URZ ;  /* 0x0000000106067899 */ /* 0x000fe400080006ff */
[----:B-1----:R-:W-:Y:S01]  /*05c0*/  ULEA UR4, UR4, UR5, 0x18 ;  /* 0x0000000504047291 */ /* 0x002fe2000f8ec0ff */
[----:B------:R-:W1:Y:S11]  /*05d0*/  FENCE.VIEW.ASYNC.S ;  /* 0x00000000000073c6 */ /* 0x000e760000000000 */
[----:B-1----:R1:W3:Y:S01]  /*05e0*/  SYNCS.EXCH.64 URZ, [UR4], UR6 ;  /* 0x0000000604ff75b2 */ /* 0x0022e20008000100 */
[----:B------:R1:W4:Y:S01]  /*05f0*/  SYNCS.EXCH.64 URZ, [UR4+0x40], UR6 ;  /* 0x0000400604ff75b2 */ /* 0x0003220008000100 */
[----:B------:R1:W1:Y:S01]  /*0600*/  SYNCS.EXCH.64 URZ, [UR4+0x8], UR6 ;  /* 0x0000080604ff75b2 */ /* 0x0002620008000100 */
        /* <DEDUP_REMOVED lines=13> */
[----:B------:R-:W-:Y:S01]  /*06e0*/  NOP ;  /* 0x0000000000007918 */ /* 0x000fe20000000000 */
.L_x_9:
[----:B------:R-:W2:Y:S01]  /*06f0*/  SHFL.IDX PT, R2, R52, RZ, 0x1f ;  /* 0x00001fff34027589 */ /* 0x000ea200000e0000 */
[----:B------:R-:W-:Y:S01]  /*0700*/  NOP ;  /* 0x0000000000007918 */ /* 0x000fe20000000000 */
[----:B--2---:R-:W-:-:S13]  /*0710*/  ISETP.NE.AND P0, PT, R2, 0x1, PT ;  /* 0x000000010200780c */ /* 0x004fda0003f05270 */
[----:B------:R-:W-:Y:S05]  /*0720*/  @P0 BRA `(.L_x_10) ;  /* 0x0000000000580947 */ /* 0x000fea0003800000 */
[----:B-1----:R-:W1:Y:S01]  /*0730*/  S2UR UR4, SR_CgaCtaId ;  /* 0x00000000000479c3 */ /* 0x002e620000008800 */
[----:B------:R-:W-:Y:S01]  /*0740*/  UMOV UR5, 0x400 ;  /* 0x0000040000057882 */ /* 0x000fe20000000000 */
[----:B------:R-:W-:Y:S01]  /*0750*/  UMOV UR8, 0x20 ;  /* 0x0000002000087882 */ /* 0x000fe20000000000 */
[----:B------:R-:W-:Y:S01]  /*0760*/  UMOV UR6, 0x80 ;  /* 0x0000008000067882 */ /* 0x000fe20000000000 */
[----:B------:R-:W-:-:S04]  /*0770*/  UIADD3 UR8, UPT, UPT, -UR8, 0x100000, URZ ;  /* 0x0010000008087890 */ /* 0x000fc8000fffe1ff */
[----:B------:R-:W-:Y:S02]  /*0780*/  USHF.L.U32 UR9, UR8, 0xb, URZ ;  /* 0x0000000b08097899 */ /* 0x000fe400080006ff */
[----:B------:R-:W-:Y:S02]  /*0790*/  USHF.L.U32 UR8, UR8, 0x1, URZ ;  /* 0x0000000108087899 */ /* 0x000fe400080006ff */
[----:B------:R-:W-:-:S04]  /*07a0*/  UIADD3 UR6, UPT, UPT, -UR6, 0x100000, URZ ;  /* 0x0010000006067890 */ /* 0x000fc8000fffe1ff */
[----:B------:R-:W-:Y:S02]  /*07b0*/  USHF.L.U32 UR7, UR6, 0xb, URZ ;  /* 0x0000000b06077899 */ /* 0x000fe400080006ff */
[----:B------:R-:W-:Y:S01]  /*07c0*/  USHF.L.U32 UR6, UR6, 0x1, URZ ;  /* 0x0000000106067899 */ /* 0x000fe200080006ff */
[----:B------:R-:W-:Y:S01]  /*07d0*/  ELECT P0, URZ, PT ;  /* 0x0000000000ff782f */ /* 0x000fe20003800000 */
[----:B-1----:R-:W-:Y:S01]  /*07e0*/  ULEA UR4, UR4, UR5, 0x18 ;  /* 0x0000000504047291 */ /* 0x002fe2000f8ec0ff */
[----:B------:R-:W1:Y:S11]  /*07f0*/  FENCE.VIEW.ASYNC.S ;  /* 0x00000000000073c6 */ /* 0x000e760000000000 */
[----:B-1----:R2:W1:Y:S01]  /*0800*/  SYNCS.EXCH.64 URZ, [UR4+0x80], UR8 ;  /* 0x0000800804ff75b2 */ /* 0x0024620008000100 */
[----:B------:R2:W1:Y:S01]  /*0810*/  SYNCS.EXCH.64 URZ, [UR4+0xa0], UR6 ;  /* 0x0000a00604ff75b2 */ /* 0x0004620008000100 */
[----:B------:R2:W1:Y:S01]  /*0820*/  SYNCS.EXCH.64 URZ, [UR4+0x88], UR8 ;  /* 0x0000880804ff75b2 */ /* 0x0004620008000100 */
[----:B------:R2:W1:Y:S01]  /*0830*/  SYNCS.EXCH.64 URZ, [UR4+0xa8], UR6 ;  /* 0x0000a80604ff75b2 */ /* 0x0004620008000100 */
[----:B------:R2:W1:Y:S01]  /*0840*/  SYNCS.EXCH.64 URZ, [UR4+0x90], UR8 ;  /* 0x0000900804ff75b2 */ /* 0x0004620008000100 */
[----:B------:R2:W1:Y:S01]  /*0850*/  SYNCS.EXCH.64 URZ, [UR4+0xb0], UR6 ;  /* 0x0000b00604ff75b2 */ /* 0x0004620008000100 */
[----:B------:R2:W1:Y:S01]  /*0860*/  SYNCS.EXCH.64 URZ, [UR4+0x98], UR8 ;  /* 0x0000980804ff75b2 */ /* 0x0004620008000100 */
[----:B------:R2:W1:Y:S02]  /*0870*/  SYNCS.EXCH.64 URZ, [UR4+0xb8], UR6 ;  /* 0x0000b80604ff75b2 */ /* 0x0004640008000100 */
[----:B--2---:R-:W-:Y:S01]  /*0880*/  NOP ;  /* 0x0000000000007918 */ /* 0x004fe20000000000 */
.L_x_10:
[----:B------:R-:W2:Y:S01]  /*0890*/  SHFL.IDX PT, R2, R52, RZ, 0x1f ;  /* 0x00001fff34027589 */ /* 0x000ea200000e0000 */
[----:B------:R-:W-:Y:S01]  /*08a0*/  NOP ;  /* 0x0000000000007918 */ /* 0x000fe20000000000 */
[----:B--2---:R-:W-:-:S13]  /*08b0*/  ISETP.NE.AND P0, PT, R2, 0x3, PT ;  /* 0x000000030200780c */ /* 0x004fda0003f05270 */
[----:B------:R-:W-:Y:S05]  /*08c0*/  @P0 BRA `(.L_x_11) ;  /* 0x0000000000300947 */ /* 0x000fea0003800000 */
[----:B-1----:R-:W1:Y:S01]  /*08d0*/  S2UR UR4, SR_CgaCtaId ;  /* 0x00000000000479c3 */ /* 0x002e620000008800 */
[----:B------:R-:W-:Y:S01]  /*08e0*/  UMOV UR6, 0x400 ;  /* 0x0000040000067882 */ /* 0x000fe20000000000 */
[----:B------:R-:W-:Y:S01]  /*08f0*/  UMOV UR5, 0x20 ;  /* 0x0000002000057882 */ /* 0x000fe20000000000 */
[----:B------:R-:W-:Y:S01]  /*0900*/  ELECT P0, URZ, PT ;  /* 0x0000000000ff782f */ /* 0x000fe20003800000 */
[----:B-1----:R-:W-:Y:S02]  /*0910*/  ULEA UR6, UR4, UR6, 0x18 ;  /* 0x0000000604067291 */ /* 0x002fe4000f8ec0ff */
[----:B------:R-:W-:-:S04]  /*0920*/  UIADD3 UR4, UPT, UPT, -UR5, 0x100000, URZ ;  /* 0x0010000005047890 */ /* 0x000fc8000fffe1ff */
[----:B------:R-:W-:Y:S02]  /*0930*/  USHF.L.U32 UR5, UR4, 0xb, URZ ;  /* 0x0000000b04057899 */ /* 0x000fe400080006ff */
[----:B------:R-:W-:Y:S01]  /*0940*/  USHF.L.U32 UR4, UR4, 0x1, URZ ;  /* 0x0000000104047899 */ /* 0x000fe200080006ff */
[----:B------:R-:W1:Y:S11]  /*0950*/  FENCE.VIEW.ASYNC.S ;  /* 0x00000000000073c6 */ /* 0x000e760000000000 */
[----:B-1----:R2:W1:Y:S01]  /*0960*/  SYNCS.EXCH.64 URZ, [UR6+0xc0], UR4 ;  /* 0x0000c00406ff75b2 */ /* 0x0024620008000100 */
[----:B------:R2:W1:Y:S02]  /*0970*/  SYNCS.EXCH.64 URZ, [UR6+0xc8], UR4 ;  /* 0x0000c80406ff75b2 */ /* 0x0004640008000100 */
[----:B--2---:R-:W-:Y:S01]  /*0980*/  NOP ;  /* 0x0000000000007918 */ /* 0x004fe20000000000 */
.L_x_11:
[----:B------:R-:W2:Y:S01]  /*0990*/  SHFL.IDX PT, R2, R52, RZ, 0x1f ;  /* 0x00001fff34027589 */ /* 0x000ea200000e0000 */
[----:B------:R-:W-:Y:S01]  /*09a0*/  NOP ;  /* 0x0000000000007918 */ /* 0x000fe20000000000 */
[----:B--2---:R-:W-:-:S13]  /*09b0*/  ISETP.NE.AND P0, PT, R2, 0x4, PT ;  /* 0x000000040200780c */ /* 0x004fda0003f05270 */
[----:B------:R-:W-:Y:S05]  /*09c0*/  @P0 BRA `(.L_x_12) ;  /* 0x0000000000440947 */ /* 0x000fea0003800000 */
[----:B-1----:R-:W1:Y:S01]  /*09d0*/  S2UR UR6, SR_CgaCtaId ;  /* 0x00000000000679c3 */ /* 0x002e620000008800 */
[----:B------:R-:W-:Y:S01]  /*09e0*/  UMOV UR4, 0x100 ;  /* 0x0000010000047882 */ /* 0x000fe20000000000 */
[----:B------:R-:W-:Y:S01]  /*09f0*/  UMOV UR5, 0x400 ;  /* 0x0000040000057882 */ /* 0x000fe20000000000 */
[----:B------:R-:W-:Y:S01]  /*0a00*/  USEL UR4, UR4, 0xe0, UP3 ;  /* 0x000000e004047887 */ /* 0x000fe20009800000 */
[----:B------:R-:W-:Y:S01]  /*0a10*/  UMOV UR8, 0x1 ;  /* 0x0000000100087882 */ /* 0x000fe20000000000 */
[----:B------:R-:W-:Y:S01]  /*0a20*/  ELECT P0, URZ, PT ;  /* 0x0000000000ff782f */ /* 0x000fe20003800000 */
[----:B------:R-:W-:-:S04]  /*0a30*/  UIADD3 UR8, UPT, UPT, -UR8, 0x100000, URZ ;  /* 0x0010000008087890 */ /* 0x000fc8000fffe1ff */
[----:B------:R-:W-:Y:S02]  /*0a40*/  USHF.L.U32 UR9, UR8, 0xb, URZ ;  /* 0x0000000b08097899 */ /* 0x000fe400080006ff */
[----:B------:R-:W-:Y:S02]  /*0a50*/  USHF.L.U32 UR8, UR8, 0x1, URZ ;  /* 0x0000000108087899 */ /* 0x000fe400080006ff */
[----:B-1----:R-:W-:Y:S02]  /*0a60*/  ULEA UR6, UR6, UR5, 0x18 ;  /* 0x0000000506067291 */ /* 0x002fe4000f8ec0ff */
[----:B------:R-:W-:-:S04]  /*0a70*/  UIADD3 UR4, UPT, UPT, -UR4, 0x100000, URZ ;  /* 0x0010000004047890 */ /* 0x000fc8000fffe1ff */
[----:B------:R-:W-:Y:S02]  /*0a80*/  USHF.L.U32 UR5, UR4, 0xb, URZ ;  /* 0x0000000b04057899 */ /* 0x000fe400080006ff */
[----:B------:R-:W-:Y:S01]  /*0a90*/  USHF.L.U32 UR4, UR4, 0x1, URZ ;  /* 0x0000000104047899 */ /* 0x000fe200080006ff */
[----:B------:R-:W1:Y:S03]  /*0aa0*/  FENCE.VIEW.ASYNC.S ;  /* 0x00000000000073c6 */ /* 0x000e660000000000 */
[----:B-1----:R2:W1:Y:S08]  /*0ab0*/  SYNCS.EXCH.64 URZ, [UR6+0xd0], UR8 ;  /* 0x0000d00806ff75b2 */ /* 0x0024700008000100 */
[----:B------:R2:W1:Y:S02]  /*0ac0*/  SYNCS.EXCH.64 URZ, [UR6+0xd8], UR4 ;  /* 0x0000d80406ff75b2 */ /* 0x0004640008000100 */
[----:B--2---:R-:W-:Y:S01]  /*0ad0*/  NOP ;  /* 0x0000000000007918 */ /* 0x004fe20000000000 */
.L_x_12:
[----:B------:R-:W2:Y:S01]  /*0ae0*/  SHFL.IDX PT, R2, R52, RZ, 0x1f ;  /* 0x00001fff34027589 */ /* 0x000ea200000e0000 */
[----:B------:R-:W1:Y:S01]  /*0af0*/  S2UR UR51, SR_CTAID.X ;  /* 0x00000000003379c3 */ /* 0x000e620000002500 */
[----:B------:R-:W-:-:S07]  /*0b00*/  NOP ;  /* 0x0000000000007918 */ /* 0x000fce0000000000 */
[----:B------:R-:W1:Y:S01]  /*0b10*/  S2UR UR24, SR_CTAID.Y ;  /* 0x00000000001879c3 */ /* 0x000e620000002600 */
[----:B--2---:R-:W-:-:S13]  /*0b20*/  ISETP.NE.AND P0, PT, R2, 0x5, PT ;  /* 0x000000050200780c */ /* 0x004fda0003f05270 */
[----:B-1----:R-:W-:Y:S05]  /*0b30*/  @P0 BRA `(.L_x_13) ;  /* 0x0000000000480947 */ /* 0x002fea0003800000 */
[----:B------:R-:W1:Y:S01]  /*0b40*/  S2UR UR4, SR_CgaCtaId ;  /* 0x00000000000479c3 */ /* 0x000e620000008800 */
        /* <DEDUP_REMOVED lines=12> */
[----:B-1----:R1:W2:Y:S01]  /*0c10*/  SYNCS.EXCH.64 URZ, [UR4+0xe0], UR8 ;  /* 0x0000e00804ff75b2 */ /* 0x0022a20008000100 */
[----:B------:R1:W1:Y:S01]  /*0c20*/  SYNCS.EXCH.64 URZ, [UR4+0xf0], UR6 ;  /* 0x0000f00604ff75b2 */ /* 0x0002620008000100 */
[----:B------:R1:W1:Y:S01]  /*0c30*/  SYNCS.EXCH.64 URZ, [UR4+0xe8], UR8 ;  /* 0x0000e80804ff75b2 */ /* 0x0002620008000100 */
[----:B------:R1:W1:Y:S01]  /*0c40*/  SYNCS.EXCH.64 URZ, [UR4+0xf8], UR6 ;  /* 0x0000f80604ff75b2 */ /* 0x0002620008000100 */
[----:B------:R-:W-:Y:S01]  /*0c50*/  NOP ;  /* 0x0000000000007918 */ /* 0x000fe20000000000 */
.L_x_13:
[----:B------:R-:W-:-:S05]  /*0c60*/  CS2R.32 R45, SR_CgaSize ;  /* 0x00000000002d7805 */ /* 0x000fca0000008a00 */
[----:B------:R-:W-:-:S05]  /*0c70*/  IMAD R45, R45, -0xa0, RZ ;  /* 0xffffff602d2d7824 */ /* 0x000fca00078e02ff */
[----:B------:R-:W-:-:S14]  /*0c80*/  R2UR UR5, R45 ;  /* 0x000000002d0572ca */ /* 0x000fdc00000e0000 */
[----:B------:R-:W3:Y:S01]  /*0c90*/  LDCU UR5, c[0x0][UR5+0x2b0] ;  /* 0x00005600050577ac */ /* 0x000ee20008000800 */
[----:B------:R-:W-:Y:S02]  /*0ca0*/  I2FP.F32.U32 R45, UR51 ;  /* 0x00000033002d7c45 */ /* 0x000fe40008201000 */
[----:B------:R-:W-:-:S05]  /*0cb0*/  CS2R.32 R3, SR_CgaSize ;  /* 0x0000000000037805 */ /* 0x000fca0000008a00 */
[----:B------:R-:W-:-:S06]  /*0cc0*/  IMAD R3, R3, -0xa0, RZ ;  /* 0xffffff6003037824 */ /* 0x000fcc00078e02ff */
[----:B------:R-:W4:Y:S01]  /*0cd0*/  LDC R3, c[0x0][R3+0x2a0] ;  /* 0x0000a80003037b82 */ /* 0x000f220000000800 */
[----:B------:R-:W-:Y:S02]  /*0ce0*/  I2FP.F32.U32 R44, UR24 ;  /* 0x00000018002c7c45 */ /* 0x000fe40008201000 */
[----:B------:R-:W-:-:S05]  /*0cf0*/  CS2R.32 R2, SR_CgaSize ;  /* 0x0000000000027805 */ /* 0x000fca0000008a00 */
[----:B------:R-:W-:-:S05]  /*0d00*/  IMAD R2, R2, -0xa0, RZ ;  /* 0xffffff6002027824 */ /* 0x000fca00078e02ff */
[----:B-1----:R-:W-:-:S14]  /*0d10*/  R2UR UR4, R2 ;  /* 0x00000000020472ca */ /* 0x002fdc00000e0000 */
[----:B------:R-:W1:Y:S01]  /*0d20*/  LDCU UR4, c[0x0][UR4+0x2b4] ;  /* 0x00005680040477ac */ /* 0x000e620008000800 */
[----:B------:R-:W-:Y:S01]  /*0d30*/  NOP ;  /* 0x0000000000007918 */ /* 0x000fe20000000000 */
[----:B------:R-:W2:Y:S01]  /*0d40*/  LDCU UR19, c[0x0][0xc24] ;  /* 0x00018480ff1377ac */ /* 0x000ea20008000800 */
[----:B------:R-:W-:-:S05]  /*0d50*/  CS2R.32 R2, SR_CgaSize ;  /* 0x0000000000027805 */ /* 0x000fca0000008a00 */
[----:B------:R-:W-:-:S06]  /*0d60*/  IMAD R2, R2, -0xa0, RZ ;  /* 0xffffff6002027824 */ /* 0x000fcc00078e02ff */
[----:B------:R-:W4:Y:S01]  /*0d70*/  LDC R2, c[0x0][R2+0x2a4] ;  /* 0x0000a90002027b82 */ /* 0x000f220000000800 */
[----:B---3--:R-:W-:-:S07]  /*0d80*/  FMUL R45, R45, UR5 ;  /* 0x000000052d2d7c20 */ /* 0x008fce0008400000 */
[----:B------:R-:W3:Y:S01]  /*0d90*/  S2UR UR52, SR_CTAID.Z ;  /* 0x00000000003479c3 */ /* 0x000ee20000002700 */
[----:B-1----:R-:W-:Y:S01]  /*0da0*/  FMUL R44, R44, UR4 ;  /* 0x000000042c2c7c20 */ /* 0x002fe20008400000 */
[----:B------:R-:W1:Y:S01]  /*0db0*/  F2I.U32.TRUNC.NTZ R45, R45 ;  /* 0x0000002d002d7305 */ /* 0x000e62000020f000 */
[----:B--2---:R-:W-:-:S07]  /*0dc0*/  UISETP.GE.AND UP0, UPT, UR19, 0x1, UPT ;  /* 0x000000011300788c */ /* 0x004fce000bf06270 */
[----:B------:R-:W2:Y:S01]  /*0dd0*/  F2I.U32.TRUNC.NTZ R44, R44 ;  /* 0x0000002c002c7305 */ /* 0x000ea2000020f000 */
[----:B-1----:R-:W-:-:S05]  /*0de0*/  IADD3 R45, PT, PT, -R45, RZ, RZ ;  /* 0x000000ff2d2d7210 */ /* 0x002fca0007ffe1ff */
[----:B----4-:R-:W-:Y:S01]  /*0df0*/  IMAD R45, R3, R45, UR51 ;  /* 0x00000033032d7e24 */ /* 0x010fe2000f8e022d */
[----:B--2---:R-:W-:-:S05]  /*0e00*/  IADD3 R44, PT, PT, -R44, RZ, RZ ;  /* 0x000000ff2c2c7210 */ /* 0x004fca0007ffe1ff */
[----:B------:R-:W-:Y:S01]  /*0e10*/  IMAD R44, R2, R44, UR24 ;  /* 0x00000018022c7e24 */ /* 0x000fe2000f8e022c */
[----:B------:R-:W-:Y:S06]  /*0e20*/  BAR.SYNC.DEFER_BLOCKING 0x0 ;  /* 0x0000000000007b1d */ /* 0x000fec0000010000 */
[----:B---3--:R-:W-:Y:S05]  /*0e30*/  BRA.U !UP0, `(.L_x_14) ;  /* 0x0000000108d47547 */ /* 0x008fea000b800000 */
[----:B------:R-:W1:Y:S01]  /*0e40*/  LDCU.128 UR20, c[0x0][0xc10] ;  /* 0x00018200ff1477ac */ /* 0x000e620008000c00 */
[----:B------:R-:W2:Y:S01]  /*0e50*/  LDCU UR6, c[0x0][0x370] ;  /* 0x00006e00ff0677ac */ /* 0x000ea20008000800 */
[----:B------:R-:W3:Y:S01]  /*0e60*/  LDCU UR4, c[0x0][0x374] ;  /* 0x00006e80ff0477ac */ /* 0x000ee20008000800 */
[----:B------:R-:W4:Y:S01]  /*0e70*/  LDCU UR25, c[0x0][0xc0c] ;  /* 0x00018180ff1977ac */ /* 0x000f220008000800 */
[----:B------:R-:W4:Y:S01]  /*0e80*/  LDCU UR5, c[0x0][0xc20] ;  /* 0x00018400ff0577ac */ /* 0x000f220008000800 */
[----:B------:R-:W4:Y:S01]  /*0e90*/  LDCU.64 UR16, c[0x0][0xc28] ;  /* 0x00018500ff1077ac */ /* 0x000f220008000a00 */
[----:B-1----:R-:W-:Y:S02]  /*0ea0*/  UISETP.NE.AND UP0, UPT, UR22, 0x1, UPT ;  /* 0x000000011600788c */ /* 0x002fe4000bf05270 */
[----:B---3--:R-:W-:Y:S02]  /*0eb0*/  UIMAD.WIDE.U32 UR8, UR4, UR23, URZ ;  /* 0x00000017040872a5 */ /* 0x008fe4000f8e00ff */
[----:B--2---:R-:W-:-:S02]  /*0ec0*/  UIMAD.WIDE.U32 UR10, UR6, UR20, URZ ;  /* 0x00000014060a72a5 */ /* 0x004fc4000f8e00ff */
[----:B----4-:R-:W-:Y:S02]  /*0ed0*/  UISETP.NE.AND UP2, UPT, UR25, 0x1, UPT ;  /* 0x000000011900788c */ /* 0x010fe4000bf45270 */
[----:B------:R-:W-:Y:S01]  /*0ee0*/  UISETP.NE.AND UP4, UPT, UR19, 0x1, UPT ;  /* 0x000000011300788c */ /* 0x000fe2000bf85270 */
[----:B------:R-:W-:Y:S02]  /*0ef0*/  UMOV UR8, UR9 ;  /* 0x0000000900087c82 */ /* 0x000fe40008000000 */
[----:B------:R-:W-:Y:S01]  /*0f00*/  UMOV UR10, UR11 ;  /* 0x0000000b000a7c82 */ /* 0x000fe20008000000 */
[----:B------:R-:W-:Y:S02]  /*0f10*/  @UP0 USHF.R.U32.HI UR4, URZ, UR5, UR8 ;  /* 0x00000005ff040299 */ /* 0x000fe40008011608 */
[----:B------:R-:W-:Y:S02]  /*0f20*/  UIMAD.WIDE.U32 UR12, UR24, UR23, URZ ;  /* 0x00000017180c72a5 */ /* 0x000fe4000f8e00ff */
[----:B------:R-:W-:-:S02]  /*0f30*/  UIMAD.WIDE.U32 UR8, UR4, UR16, URZ ;  /* 0x00000010040872a5 */ /* 0x000fc4000f8e00ff */
[----:B------:R-:W-:Y:S02]  /*0f40*/  @UP2 USHF.R.U32.HI UR6, URZ, UR21, UR10 ;  /* 0x00000015ff062299 */ /* 0x000fe4000801160a */
[----:B------:R-:W-:Y:S02]  /*0f50*/  UIMAD.WIDE.U32 UR14, UR51, UR20, URZ ;  /* 0x00000014330e72a5 */ /* 0x000fe4000f8e00ff */
[----:B------:R-:W-:Y:S01]  /*0f60*/  UIMAD.WIDE.U32 UR10, UR6, UR16, URZ ;  /* 0x00000010060a72a5 */ /* 0x000fe2000f8e00ff */
[----:B------:R-:W-:Y:S01]  /*0f70*/  UMOV UR12, UR13 ;  /* 0x0000000d000c7c82 */ /* 0x000fe20008000000 */
[----:B------:R-:W-:Y:S01]  /*0f80*/  UMOV UR8, UR9 ;  /* 0x0000000900087c82 */ /* 0x000fe20008000000 */
[----:B------:R-:W-:Y:S02]  /*0f90*/  USHF.R.U32.HI UR12, URZ, UR5, UR12 ;  /* 0x00000005ff0c7299 */ /* 0x000fe4000801160c */
[----:B------:R-:W-:Y:S01]  /*0fa0*/  @UP4 USHF.R.U32.HI UR4, URZ, UR17, UR8 ;  /* 0x00000011ff044299 */ /* 0x000fe20008011608 */
[----:B------:R-:W-:Y:S01]  /*0fb0*/  UMOV UR14, UR15 ;  /* 0x0000000f000e7c82 */ /* 0x000fe20008000000 */
[----:B------:R-:W-:Y:S01]  /*0fc0*/  UMOV UR10, UR11 ;  /* 0x0000000b000a7c82 */ /* 0x000fe20008000000 */
[----:B------:R-:W-:-:S02]  /*0fd0*/  USHF.R.U32.HI UR14, URZ, UR21, UR14 ;  /* 0x00000015ff0e7299 */ /* 0x000fc4000801160e */
[----:B------:R-:W-:Y:S02]  /*0fe0*/  USEL UR5, UR24, UR12, !UP0 ;  /* 0x0000000c18057287 */ /* 0x000fe4000c000000 */
[----:B------:R-:W-:Y:S02]  /*0ff0*/  @UP4 USHF.R.U32.HI UR6, URZ, UR17, UR10 ;  /* 0x00000011ff064299 */ /* 0x000fe4000801160a */
[----:B------:R-:W-:Y:S02]  /*1000*/  UIMAD UR7, UR4, UR19, URZ ;  /* 0x00000013040772a4 */ /* 0x000fe4000f8e02ff */
[----:B------:R-:W-:Y:S02]  /*1010*/  USEL UR4, UR51, UR14, !UP2 ;  /* 0x0000000e33047287 */ /* 0x000fe4000d000000 */
[----:B------:R-:W-:Y:S02]  /*1020*/  UIMAD UR10, UR6, UR19, URZ ;  /* 0x00000013060a72a4 */ /* 0x000fe4000f8e02ff */
[----:B------:R-:W-:-:S02]  /*1030*/  UISETP.GE.AND UP0, UPT, UR5, UR7, UPT ;  /* 0x000000070500728c */ /* 0x000fc4000bf06270 */
[----:B------:R-:W-:Y:S02]  /*1040*/  UIMAD.WIDE.U32 UR8, UR5, UR16, URZ ;  /* 0x00000010050872a5 */ /* 0x000fe4000f8e00ff */
[----:B------:R-:W-:Y:S02]  /*1050*/  UISETP.GE.OR UP0, UPT, UR4, UR10, UP0 ;  /* 0x0000000a0400728c */ /* 0x000fe40008706670 */
[----:B------:R-:W-:Y:S02]  /*1060*/  UIMAD.WIDE.U32 UR10, UR4, UR16, URZ ;  /* 0x00000010040a72a5 */ /* 0x000fe4000f8e00ff */
[----:B------:R-:W-:Y:S01]  /*1070*/  UIADD3 UR10, UPT, UPT, -UR4, URZ, URZ ;  /* 0x000000ff040a7290 */ /* 0x000fe2000fffe1ff */
[----:B------:R-:W-:Y:S01]  /*1080*/  UMOV UR8, UR9 ;  /* 0x0000000900087c82 */ /* 0x000fe20008000000 */
[----:B------:R-:W-:Y:S02]  /*1090*/  UIADD3 UR9, UPT, UPT, -UR5, URZ, URZ ;  /* 0x000000ff05097290 */ /* 0x000fe4000fffe1ff */
[----:B------:R-:W-:-:S03]  /*10a0*/  USHF.R.U32.HI UR8, URZ, UR17, UR8 ;  /* 0x00000011ff087299 */ /* 0x000fc60008011608 */
[----:B------:R-:W-:Y:S01]  /*10b0*/  @!UP0 UMOV UR7, UR11 ;  /* 0x0000000b00078c82 */ /* 0x000fe20008000000 */
[----:B------:R-:W-:Y:S02]  /*10c0*/  UIMAD UR24, UR22, UR9, UR24 ;  /* 0x00000009161872a4 */ /* 0x000fe4000f8e0218 */
[----:B------:R-:W-:Y:S02]  /*10d0*/  USEL UR8, UR5, UR8, !UP4 ;  /* 0x0000000805087287 */ /* 0x000fe4000e000000 */
[----:B------:R-:W-:Y:S02]  /*10e0*/  @!UP0 USHF.R.U32.HI UR7, URZ, UR17, UR7 ;  /* 0x00000011ff078299 */ /* 0x000fe40008011607 */
[----:B------:R-:W-:Y:S02]  /*10f0*/  UIADD3 UR9, UPT, UPT, -UR8, URZ, URZ ;  /* 0x000000ff08097290 */ /* 0x000fe4000fffe1ff */
[----:B------:R-:W-:Y:S02]  /*1100*/  @!UP0 USEL UR7, UR4, UR7, !UP4 ;  /* 0x0000000704078287 */ /* 0x000fe4000e000000 */
[----:B------:R-:W-:-:S02]  /*1110*/  UIMAD UR9, UR19, UR9, UR5 ;  /* 0x00000009130972a4 */ /* 0x000fc4000f8e0205 */
[----:B------:R-:W-:Y:S02]  /*1120*/  @!UP0 UIADD3 UR8, UPT, UPT, UR8, -UR7, URZ ;  /* 0x8000000708088290 */ /* 0x000fe4000fffe0ff */
[----:B------:R-:W-:Y:S02]  /*1130*/  @!UP0 UIMAD UR7, UR9, UR6, UR7 ;  /* 0x00000006090782a4 */ /* 0x000fe4000f8e0207 */
[----:B------:R-:W-:Y:S02]  /*1140*/  @!UP0 UIMAD UR5, UR8, UR19, UR4 ;  /* 0x00000013080582a4 */ /* 0x000fe4000f8e0204 */
[----:B------:R-:W-:Y:S02]  /*1150*/  UIMAD UR6, UR25, UR10, UR51 ;  /* 0x0000000a190672a4 */ /* 0x000fe4000f8e0233 */
[----:B------:R-:W-:Y:S01]  /*1160*/  UIMAD UR24, UR5, UR22, UR24 ;  /* 0x00000016051872a4 */ /* 0x000fe2000f8e0218 */
[----:B------:R-:W-:Y:S02]  /*1170*/  @!UP0 UMOV UR4, UR7 ;  /* 0x0000000700048c82 */ /* 0x000fe40008000000 */
[----:B------:R-:W-:-:S12]  /*1180*/  UIMAD UR51, UR4, UR25, UR6 ;  /* 0x00000019043372a4 */ /* 0x000fd8000f8e0206 */
.L_x_14:
[----:B------:R-:W1:Y:S02]  /*1190*/  LDCU UR4, c[0x0][0xc30] ;  /* 0x00018600ff0477ac */ /* 0x000e640008000800 */
[----:B-1----:R-:W-:-:S09]  /*11a0*/  UISETP.NE.AND UP0, UPT, UR4, 0x1, UPT ;  /* 0x000000010400788c */ /* 0x002fd2000bf05270 */
[----:B------:R-:W-:Y:S05]  /*11b0*/  BRA.U UP0, `(.L_x_15) ;  /* 0x0000000100447547 */ /* 0x000fea000b800000 */
[----:B------:R-:W1:Y:S01]  /*11c0*/  LDCU.128 UR8, c[0x0][0xc10] ;  /* 0x00018200ff0877ac */ /* 0x000e620008000c00 */
[----:B------:R-:W2:Y:S01]  /*11d0*/  LDCU UR12, c[0x0][0xc0c] ;  /* 0x00018180ff0c77ac */ /* 0x000ea20008000800 */
[----:B------:R-:W3:Y:S01]  /*11e0*/  LDCU UR13, c[0x0][0xc20] ;  /* 0x00018400ff0d77ac */ /* 0x000ee20008000800 */
[----:B-1----:R-:W-:Y:S02]  /*11f0*/  UIMAD.WIDE.U32 UR6, UR51, UR8, URZ ;  /* 0x00000008330672a5 */ /* 0x002fe4000f8e00ff */
[----:B------:R-:W-:Y:S02]  /*1200*/  UIMAD.WIDE.U32 UR4, UR24, UR11, URZ ;  /* 0x0000000b180472a5 */ /* 0x000fe4000f8e00ff */
[----:B--2---:R-:W-:Y:S02]  /*1210*/  UISETP.NE.AND UP2, UPT, UR12, 0x1, UPT ;  /* 0x000000010c00788c */ /* 0x004fe4000bf45270 */
[----:B------:R-:W-:Y:S01]  /*1220*/  UISETP.NE.AND UP0, UPT, UR10, 0x1, UPT ;  /* 0x000000010a00788c */ /* 0x000fe2000bf05270 */
[----:B------:R-:W-:-:S02]  /*1230*/  UMOV UR6, UR7 ;  /* 0x0000000700067c82 */ /* 0x000fc40008000000 */
[----:B------:R-:W-:Y:S01]  /*1240*/  UMOV UR4, UR5 ;  /* 0x0000000500047c82 */ /* 0x000fe20008000000 */
[----:B------:R-:W-:Y:S02]  /*1250*/  USHF.R.U32.HI UR6, URZ, UR9, UR6 ;  /* 0x00000009ff067299 */ /* 0x000fe40008011606 */
[----:B---3--:R-:W-:Y:S02]  /*1260*/  USHF.R.U32.HI UR4, URZ, UR13, UR4 ;  /* 0x0000000dff047299 */ /* 0x008fe40008011604 */
[----:B------:R-:W-:Y:S02]  /*1270*/  USEL UR5, UR51, UR6, !UP2 ;  /* 0x0000000633057287 */ /* 0x000fe4000d000000 */
[----:B------:R-:W-:-:S04]  /*1280*/  USEL UR4, UR24, UR4, !UP0 ;  /* 0x0000000418047287 */ /* 0x000fc8000c000000 */
[----:B------:R-:W-:Y:S02]  /*1290*/  UIADD3 UR6, UPT, UPT, UR5, -UR4, URZ ;  /* 0x8000000405067290 */ /* 0x000fe4000fffe0ff */
[----:B------:R-:W-:Y:S02]  /*12a0*/  UIADD3 UR4, UPT, UPT, -UR5, UR4, URZ ;  /* 0x0000000405047290 */ /* 0x000fe4000fffe1ff */
[----:B------:R-:W-:Y:S02]  /*12b0*/  UIMAD UR24, UR6, UR10, UR24 ;  /* 0x0000000a061872a4 */ /* 0x000fe4000f8e0218 */
[----:B------:R-:W-:-:S12]  /*12c0*/  UIMAD UR51, UR4, UR12, UR51 ;  /* 0x0000000c043372a4 */ /* 0x000fd8000f8e0233 */
.L_x_15:
[----:B------:R-:W-:Y:S01]  /*12d0*/  BAR.SYNC.DEFER_BLOCKING 0x0 ;  /* 0x0000000000007b1d */ /* 0x000fe20000010000 */
[----:B------:R-:W-:Y:S01]  /*12e0*/  UISETP.NE.AND UP0, UPT, UR18, 0x2, UPT ;  /* 0x000000021200788c */ /* 0x000fe2000bf05270 */
[----:B------:R-:W-:Y:S02]  /*12f0*/  ISETP.NE.OR P3, PT, R0, 0x2, !P3 ;  /* 0x000000020000780c */ /* 0x000fe40005f65670 */
[----:B------:R-:W-:Y:S02]  /*1300*/  LOP3.LUT R0, R50, 0x1f, RZ, 0xc0, !PT ;  /* 0x0000001f32007812 */ /* 0x000fe400078ec0ff */
[----:B------:R-:W1:Y:S04]  /*1310*/  LDCU UR39, c[0x0][0xc24] ;  /* 0x00018480ff2777ac */ /* 0x000e680008000800 */
[----:B------:R-:W-:Y:S05]  /*1320*/  BRA.U UP0, `(.L_x_16) ;  /* 0x0000001d00287547 */ /* 0x000fea000b800000 */
[----:B------:R-:W2:Y:S01]  /*1330*/  LDCU UR5, c[0x0][0x388] ;  /* 0x00007100ff0577ac */ /* 0x000ea20008000800 */
[----:B------:R-:W-:Y:S01]  /*1340*/  PLOP3.LUT P1, PT, PT, PT, UP3, 0x80, 0x8 ;  /* 0x000000000008781c */ /* 0x000fe20003f2f038 */
[----:B------:R-:W-:Y:S01]  /*1350*/  IMAD.MOV.U32 R2, RZ, RZ, RZ ;  /* 0x000000ffff027224 */ /* 0x000fe200078e00ff */
[----:B------:R-:W-:Y:S01]  /*1360*/  ISETP.EQ.OR P2, PT, R0, RZ, P3 ;  /* 0x000000ff0000720c */ /* 0x000fe20001f42670 */
[----:B------:R-:W3:Y:S01]  /*1370*/  LDCU UR8, c[0x0][0x38c] ;  /* 0x00007180ff0877ac */ /* 0x000ee20008000800 */
[----:B------:R-:W-:Y:S01]  /*1380*/  PLOP3.LUT P1, PT, P1, PT, PT, 0x8, 0x80 ;  /* 0x000000000080781c */ /* 0x000fe20000f2e170 */
[----:B------:R-:W4:Y:S01]  /*1390*/  LDCU.64 UR6, c[0x0][0x390] ;  /* 0x00007200ff0677ac */ /* 0x000f220008000a00 */
[----:B------:R-:W1:Y:S01]  /*13a0*/  LDCU UR62, c[0x0][0x370] ;  /* 0x00006e00ff3e77ac */ /* 0x000e620008000800 */
[----:B------:R-:W1:Y:S01]  /*13b0*/  LDCU.64 UR54, c[0x0][0x348] ;  /* 0x00006900ff3677ac */ /* 0x000e620008000a00 */
[----:B--2---:R-:W-:Y:S01]  /*13c0*/  UIADD3 UR5, UPT, UPT, UR5, 0x3f, URZ ;  /* 0x0000003f05057890 */ /* 0x004fe2000fffe0ff */
[----:B------:R-:W2:Y:S03]  /*13d0*/  LDCU UR61, c[0x0][0x374] ;  /* 0x00006e80ff3d77ac */ /* 0x000ea60008000800 */
[----:B------:R-:W-:Y:S01]  /*13e0*/  USHF.R.S32.HI UR4, URZ, 0x1f, UR5 ;  /* 0x0000001fff047899 */ /* 0x000fe20008011405 */
[----:B------:R-:W-:Y:S01]  /*13f0*/  UMOV UR40, 0x1 ;  /* 0x0000000100287882 */ /* 0x000fe20000000000 */
[----:B------:R-:W-:-:S02]  /*1400*/  UMOV UR43, URZ ;  /* 0x000000ff002b7c82 */ /* 0x000fc40008000000 */
[----:B------:R-:W-:Y:S01]  /*1410*/  ULEA.HI UR4, UR4, UR5, URZ, 0x6 ;  /* 0x0000000504047291 */ /* 0x000fe2000f8f30ff */
[----:B------:R-:W-:Y:S01]  /*1420*/  UMOV UR30, URZ ;  /* 0x000000ff001e7c82 */ /* 0x000fe20008000000 */
[----:B------:R-:W-:Y:S02]  /*1430*/  UMOV UR52, URZ ;  /* 0x000000ff00347c82 */ /* 0x000fe40008000000 */
[----:B------:R-:W-:-:S04]  /*1440*/  USHF.R.S32.HI UR4, URZ, 0x6, UR4 ;  /* 0x00000006ff047899 */ /* 0x000fc80008011404 */
[----:B---3--:R-:W-:-:S04]  /*1450*/  UIMAD UR4, UR4, UR8, URZ ;  /* 0x00000008040472a4 */ /* 0x008fc8000f8e02ff */
[----:B----4-:R-:W-:-:S04]  /*1460*/  UIMAD UR4, UR4, UR6, URZ ;  /* 0x00000006040472a4 */ /* 0x010fc8000f8e02ff */
[----:B------:R-:W-:-:S04]  /*1470*/  UIMAD UR63, UR4, UR7, URZ ;  /* 0x00000007043f72a4 */ /* 0x000fc8000f8e02ff */
[----:B------:R-:W-:Y:S02]  /*1480*/  UISETP.NE.AND UP1, UPT, UR63, URZ, UPT ;  /* 0x000000ff3f00728c */ /* 0x000fe4000bf25270 */
[----:B------:R-:W-:-:S04]  /*1490*/  UISETP.LT.U32.AND UP0, UPT, UR63, 0x8, UPT ;  /* 0x000000083f00788c */ /* 0x000fc8000bf01070 */
[----:B------:R-:W-:-:S04]  /*14a0*/  USEL UR4, UR63, 0x8, UP0 ;  /* 0x000000083f047887 */ /* 0x000fc80008000000 */
[----:B------:R-:W-:Y:S02]  /*14b0*/  UIADD3 UR5, UPT, UPT, UR4, -0x1, URZ ;  /* 0xffffffff04057890 */ /* 0x000fe4000fffe0ff */
[----:B------:R-:W-:Y:S02]  /*14c0*/  @!UP1 UIADD3 UR5, UPT, UPT, UR4, URZ, URZ ;  /* 0x000000ff04059290 */ /* 0x000fe4000fffe0ff */
[----:B------:R-:W-:Y:S02]  /*14d0*/  UIADD3 UR60, UPT, UPT, UR63, -UR4, URZ ;  /* 0x800000043f3c7290 */ /* 0x000fe4000fffe0ff */
[----:B-12---:R-:W-:-:S12]  /*14e0*/  UIADD3 UR64, UPT, UPT, UR5, 0x1, URZ ;  /* 0x0000000105407890 */ /* 0x006fd8000fffe0ff */
.L_x_32:
[----:B------:R-:W1:Y:S01]  /*14f0*/  S2UR UR41, SR_CgaCtaId ;  /* 0x00000000002979c3 */ /* 0x000e620000008800 */
[----:B------:R-:W-:Y:S01]  /*1500*/  UMOV UR4, 0x400 ;  /* 0x0000040000047882 */ /* 0x000fe20000000000 */
[----:B------:R-:W-:Y:S01]  /*1510*/  MOV R0, UR40 ;  /* 0x0000002800007c02 */ /* 0x000fe20008000f00 */
[----:B------:R-:W-:Y:S02]  /*1520*/  UISETP.NE.AND UP0, UPT, UR63, URZ, UPT ;  /* 0x000000ff3f00728c */ /* 0x000fe4000bf05270 */
[----:B------:R-:W-:Y:S01]  /*1530*/  USHF.L.U32 UR50, UR51, 0x6, URZ ;  /* 0x0000000633327899 */ /* 0x000fe200080006ff */
[----:B------:R-:W-:Y:S01]  /*1540*/  SHF.L.U32 R0, R0, 0x1f, RZ ;  /* 0x0000001f00007819 */ /* 0x000fe200000006ff */
[----:B------:R-:W-:Y:S01]  /*1550*/  USHF.L.U32 UR34, UR24, 0x7, URZ ;  /* 0x0000000718227899 */ /* 0x000fe200080006ff */
[----:B------:R-:W-:Y:S01]  /*1560*/  UMOV UR31, URZ ;  /* 0x000000ff001f7c82 */ /* 0x000fe20008000000 */
[----:B------:R-:W-:Y:S01]  /*1570*/  UMOV UR38, URZ ;  /* 0x000000ff00267c82 */ /* 0x000fe20008000000 */
[----:B------:R-:W-:Y:S01]  /*1580*/  UMOV UR37, URZ ;  /* 0x000000ff00257c82 */ /* 0x000fe20008000000 */
[----:B------:R-:W-:Y:S01]  /*1590*/  UMOV UR36, URZ ;  /* 0x000000ff00247c82 */ /* 0x000fe20008000000 */
[----:B-1----:R-:W-:-:S04]  /*15a0*/  ULEA UR41, UR41, UR4, 0x18 ;  /* 0x0000000429297291 */ /* 0x002fc8000f8ec0ff */
[----:B------:R-:W-:-:S09]  /*15b0*/  ULEA UR4, UR43, UR41, 0x3 ;  /* 0x000000292b047291 */ /* 0x000fd2000f8e18ff */
[----:B------:R1:W2:Y:S01]  /*15c0*/  SYNCS.PHASECHK.TRANS64.TRYWAIT P0, [UR4+0x40], R0 ;  /* 0x00004000ff0075a7 */ /* 0x0002a20008001104 */
[----:B------:R-:W-:Y:S05]  /*15d0*/  BRA.U !UP0, `(.L_x_17) ;  /* 0x0000000508b87547 */ /* 0x000fea000b800000 */
[----:B------:R-:W3:Y:S01]  /*15e0*/  LDCU.128 UR12, c[0x0][0x480] ;  /* 0x00009000ff0c77ac */ /* 0x000ee20008000c00 */
[----:B------:R-:W4:Y:S01]  /*15f0*/  LDCU.128 UR8, c[0x0][0x490] ;  /* 0x00009200ff0877ac */ /* 0x000f220008000c00 */
[----:B------:R-:W1:Y:S01]  /*1600*/  LDCU.64 UR26, c[0x0][0x4c0] ;  /* 0x00009800ff1a77ac */ /* 0x000e620008000a00 */
[----:B------:R-:W1:Y:S01]  /*1610*/  LDCU.64 UR16, c[0x0][0x4f0] ;  /* 0x00009e00ff1077ac */ /* 0x000e620008000a00 */
[----:B------:R-:W1:Y:S01]  /*1620*/  LDCU UR19, c[0x0][0x4ec] ;  /* 0x00009d80ff1377ac */ /* 0x000e620008000800 */
[----:B---3--:R-:W-:Y:S02]  /*1630*/  UIMAD.WIDE.U32 UR4, UR50, UR13, URZ ;  /* 0x0000000d320472a5 */ /* 0x008fe4000f8e00ff */
[----:B------:R-:W-:Y:S02]  /*1640*/  UISETP.NE.AND UP0, UPT, UR12, 0x1, UPT ;  /* 0x000000010c00788c */ /* 0x000fe4000bf05270 */
[----:B------:R-:W-:Y:S02]  /*1650*/  USHF.R.U32.HI UR5, URZ, UR14, UR5 ;  /* 0x0000000eff057299 */ /* 0x000fe40008011605 */
[----:B------:R-:W-:-:S02]  /*1660*/  UIADD3 UR52, UPT, UPT, UR64, UR30, URZ ;  /* 0x0000001e40347290 */ /* 0x000fc4000fffe0ff */
[----:B------:R-:W-:Y:S02]  /*1670*/  USEL UR5, UR50, UR5, !UP0 ;  /* 0x0000000532057287 */ /* 0x000fe4000c000000 */
[----:B------:R-:W-:Y:S02]  /*1680*/  UISETP.NE.AND UP0, UPT, UR15, 0x1, UPT ;  /* 0x000000010f00788c */ /* 0x000fe4000bf05270 */
[----:B----4-:R-:W-:Y:S01]  /*1690*/  UIMAD.WIDE.U32 UR6, UR5, UR8, URZ ;  /* 0x00000008050672a5 */ /* 0x010fe2000f8e00ff */
[----:B------:R-:W3:Y:S01]  /*16a0*/  LDCU UR8, c[0x0][0x4a0] ;  /* 0x00009400ff0877ac */ /* 0x000ee20008000800 */
[----:B------:R-:W4:Y:S05]  /*16b0*/  LDCU UR51, c[0x0][0x38c] ;  /* 0x00007180ff3377ac */ /* 0x000f2a0008000800 */
[----:B------:R-:W-:Y:S01]  /*16c0*/  UMOV UR4, UR7 ;  /* 0x0000000700047c82 */ /* 0x000fe20008000000 */
[----:B------:R-:W1:Y:S01]  /*16d0*/  LDCU.64 UR46, c[0x0][0x390] ;  /* 0x00007200ff2e77ac */ /* 0x000e620008000a00 */
[----:B------:R-:W-:Y:S01]  /*16e0*/  USHF.R.U32.HI UR4, URZ, UR9, UR4 ;  /* 0x00000009ff047299 */ /* 0x000fe20008011604 */
[----:B------:R-:W4:Y:S03]  /*16f0*/  LDCU UR9, c[0x0][0x4c8] ;  /* 0x00009900ff0977ac */ /* 0x000f260008000800 */
[----:B------:R-:W-:-:S02]  /*1700*/  USEL UR4, UR5, UR4, !UP0 ;  /* 0x0000000405047287 */ /* 0x000fc4000c000000 */
[----:B------:R-:W-:Y:S02]  /*1710*/  UISETP.NE.AND UP0, UPT, UR10, 0x1, UPT ;  /* 0x000000010a00788c */ /* 0x000fe4000bf05270 */
[----:B------:R-:W-:Y:S01]  /*1720*/  UIMAD.WIDE.U32 UR6, UR4, UR11, URZ ;  /* 0x0000000b040672a5 */ /* 0x000fe2000f8e00ff */
[----:B------:R-:W1:Y:S01]  /*1730*/  LDCU.64 UR24, c[0x0][0x4d0] ;  /* 0x00009a00ff1877ac */ /* 0x000e620008000a00 */
[----:B------:R-:W-:-:S05]  /*1740*/  UMOV UR31, URZ ;  /* 0x000000ff001f7c82 */ /* 0x000fca0008000000 */
[----:B------:R-:W-:Y:S01]  /*1750*/  UMOV UR6, UR7 ;  /* 0x0000000700067c82 */ /* 0x000fe20008000000 */
[----:B------:R-:W-:Y:S02]  /*1760*/  UIADD3 UR7, UPT, UPT, -UR4, URZ, URZ ;  /* 0x000000ff04077290 */ /* 0x000fe4000fffe1ff */
[----:B---3--:R-:W-:Y:S02]  /*1770*/  USHF.R.U32.HI UR6, URZ, UR8, UR6 ;  /* 0x00000008ff067299 */ /* 0x008fe40008011606 */
[----:B------:R-:W-:Y:S02]  /*1780*/  UIADD3 UR8, UPT, UPT, -UR5, URZ, URZ ;  /* 0x000000ff05087290 */ /* 0x000fe4000fffe1ff */
[----:B------:R-:W-:Y:S02]  /*1790*/  USEL UR22, UR4, UR6, !UP0 ;  /* 0x0000000604167287 */ /* 0x000fe4000c000000 */
[----:B------:R-:W-:Y:S02]  /*17a0*/  UIMAD UR7, UR15, UR7, UR5 ;  /* 0x000000070f0772a4 */ /* 0x000fe4000f8e0205 */
[----:B------:R-:W-:-:S02]  /*17b0*/  UIADD3 UR6, UPT, UPT, -UR22, URZ, URZ ;  /* 0x000000ff16067290 */ /* 0x000fc4000fffe1ff */
[----:B------:R-:W-:Y:S02]  /*17c0*/  UIMAD UR8, UR12, UR8, UR50 ;  /* 0x000000080c0872a4 */ /* 0x000fe4000f8e0232 */
[----:B------:R-:W-:Y:S02]  /*17d0*/  UIMAD UR21, UR10, UR6, UR4 ;  /* 0x000000060a1572a4 */ /* 0x000fe4000f8e0204 */
[----:B-1----:R-:W-:Y:S01]  /*17e0*/  UIMAD UR20, UR7, UR27, UR16 ;  /* 0x0000001b071472a4 */ /* 0x002fe2000f8e0210 */
[----:B------:R-:W1:Y:S04]  /*17f0*/  LDCU UR15, c[0x0][0x4cc] ;  /* 0x00009980ff0f77ac */ /* 0x000e680008000800 */
[----:B------:R-:W3:Y:S01]  /*1800*/  LDCU UR6, c[0x0][0x500] ;  /* 0x0000a000ff0677ac */ /* 0x000ee20008000800 */
[----:B------:R-:W1:Y:S01]  /*1810*/  LDCU.64 UR4, c[0x0][0x4f8] ;  /* 0x00009f00ff0477ac */ /* 0x000e620008000a00 */
[----:B------:R-:W-:-:S02]  /*1820*/  UIADD3 UR10, UPT, UPT, UR34, 0x40, URZ ;  /* 0x00000040220a7890 */ /* 0x000fc4000fffe0ff */
[----:B------:R-:W-:Y:S02]  /*1830*/  UIMAD UR19, UR8, UR26, UR19 ;  /* 0x0000001a081372a4 */ /* 0x000fe4000f8e0213 */
[----:B----4-:R-:W-:Y:S01]  /*1840*/  UIMAD UR21, UR21, UR9, UR17 ;  /* 0x00000009151572a4 */ /* 0x010fe2000f8e0211 */
[----:B------:R-:W-:Y:S01]  /*1850*/  UMOV UR7, UR43 ;  /* 0x0000002b00077c82 */ /* 0x000fe20008000000 */
[----:B------:R-:W-:Y:S01]  /*1860*/  UMOV UR36, URZ ;  /* 0x000000ff00247c82 */ /* 0x000fe20008000000 */
[----:B------:R-:W-:Y:S01]  /*1870*/  UMOV UR37, URZ ;  /* 0x000000ff00257c82 */ /* 0x000fe20008000000 */
[----:B------:R-:W-:-:S08]  /*1880*/  UMOV UR38, URZ ;  /* 0x000000ff00267c82 */ /* 0x000fd00008000000 */
.L_x_22:
[----:B------:R-:W-:Y:S01]  /*1890*/  @!P3 MOV R3, 0x6000 ;  /* 0x000060000003b802 */ /* 0x000fe20000000f00 */
[----:B------:R-:W-:Y:S01]  /*18a0*/  ULEA UR17, UR7, UR41, 0x3 ;  /* 0x0000002907117291 */ /* 0x000fe2000f8e18ff */
[----:B--2---:R-:W-:Y:S11]  /*18b0*/  @P0 BRA `(.L_x_18) ;  /* 0x0000000000100947 */ /* 0x004ff60003800000 */
[----:B------:R-:W-:Y:S04]  /*18c0*/  MOV R4, UR40 ;  /* 0x0000002800047c02 */ /* 0x000fe80008000f00 */
[----:B------:R-:W-:Y:S04]  /*18d0*/  SHF.L.U32 R4, R4, 0x1f, RZ ;  /* 0x0000001f04047819 */ /* 0x000fe800000006ff */
[----:B------:R-:W2:Y:S02]  /*18e0*/  SYNCS.PHASECHK.TRANS64.TRYWAIT P0, [UR17+0x40], R4 ;  /* 0x00004004ff0075a7 */ /* 0x000ea40008001111 */
[----:B--2---:R-:W-:Y:S05]  /*18f0*/  @!P0 BRA `(.L_x_19) ;  /* 0x0000007400088947 */ /* 0x004fea0003800000 */
.L_x_18:
[----:B------:R4:W-:Y:S01]  /*1900*/  @!P3 SYNCS.ARRIVE.TRANS64 RZ, [UR17], R3 ;  /* 0x00000003ffffb9a7 */ /* 0x0009e20008000011 */
[----:B------:R-:W-:Y:S04]  /*1910*/  BSSY.RECONVERGENT B0, `(.L_x_20) ;  /* 0x0000003000007945 */ /* 0x000fe80003800200 */
[----:B------:R-:W-:Y:S05]  /*1920*/  @P2 BRA `(.L_x_21) ;  /* 0x0000000000042947 */ /* 0x000fea0003800000 */
[----:B-1-3--:R-:W-:Y:S05]  /*1930*/  BPT.TRAP 0x1 ;  /* 0x000000040000795c */ /* 0x00afea0000300000 */
.L_x_21:
[----:B-1-3--:R-:W-:Y:S05]  /*1940*/  BSYNC.RECONVERGENT B0 ;  /* 0x0000000000007941 */ /* 0x00afea0003800200 */
.L_x_20:
[----:B------:R-:W-:Y:S02]  /*1950*/  UIADD3 UR8, UPT, UPT, UR7, 0x1, URZ ;  /* 0x0000000107087890 */ /* 0x000fe4000fffe0ff */
[----:B------:R-:W-:Y:S02]  /*1960*/  UIMAD UR11, UR36, UR15, UR4 ;  /* 0x0000000f240b72a4 */ /* 0x000fe4000f8e0204 */
[----:B------:R-:W-:Y:S02]  /*1970*/  UISETP.NE.AND UP0, UPT, UR8, 0x8, UPT ;  /* 0x000000080800788c */ /* 0x000fe4000bf05270 */
[----:B------:R-:W-:Y:S02]  /*1980*/  ULEA UR16, UR7, UR41, 0xd ;  /* 0x0000002907107291 */ /* 0x000fe4000f8e68ff */
[----:B------:R-:W-:Y:S02]  /*1990*/  USEL UR9, URZ, 0x1, UP0 ;  /* 0x00000001ff097887 */ /* 0x000fe40008000000 */
[----:B------:R-:W-:Y:S02]  /*19a0*/  USEL UR43, UR8, URZ, UP0 ;  /* 0x000000ff082b7287 */ /* 0x000fe40008000000 */
[----:B------:R-:W-:Y:S02]  /*19b0*/  ULOP3.LUT UR40, UR40, UR9, URZ, 0x3c, !UPT ;  /* 0x0000000928287292 */ /* 0x000fe4000f8e3cff */
[----:B------:R-:W-:Y:S02]  /*19c0*/  ULEA UR8, UR43, UR41, 0x3 ;  /* 0x000000292b087291 */ /* 0x000fe4000f8e18ff */
[----:B------:R-:W-:Y:S02]  /*19d0*/  ULEA UR27, UR7, UR41, 0xe ;  /* 0x00000029071b7291 */ /* 0x000fe4000f8e70ff */
[----:B------:R-:W-:Y:S01]  /*19e0*/  UIADD3 UR44, UP1, UPT, UR54, 0x80, URZ ;  /* 0x00000080362c7890 */ /* 0x000fe2000ff3e0ff */
[----:B--2---:R-:W-:Y:S01]  /*19f0*/  MOV R0, UR40 ;  /* 0x0000002800007c02 */ /* 0x004fe20008000f00 */
[----:B------:R-:W-:Y:S02]  /*1a00*/  USHF.L.U32 UR18, UR31, 0x6, URZ ;  /* 0x000000061f127899 */ /* 0x000fe400080006ff */
[----:B------:R-:W-:Y:S01]  /*1a10*/  UIADD3.X UR45, UPT, UPT, URZ, UR55, URZ, UP1, !UPT ;  /* 0x00000037ff2d7290 */ /* 0x000fe20008ffe4ff */
[----:B------:R-:W-:Y:S01]  /*1a20*/  SHF.L.U32 R0, R0, 0x1f, RZ ;  /* 0x0000001f00007819 */ /* 0x000fe200000006ff */
[----:B------:R-:W-:Y:S02]  /*1a30*/  UIADD3 UR16, UPT, UPT, UR16, 0x4400, URZ ;  /* 0x0000440010107890 */ /* 0x000fe4000fffe0ff */
[----:B------:R-:W-:Y:S01]  /*1a40*/  UIADD3 UR28, UP0, UPT, UR54, 0x200, URZ ;  /* 0x00000200361c7890 */ /* 0x000fe2000ff1e0ff */
[----:B------:R1:W2:Y:S01]  /*1a50*/  SYNCS.PHASECHK.TRANS64.TRYWAIT P0, [UR8+0x40], R0 ;  /* 0x00004000ff0075a7 */ /* 0x0002a20008001108 */
[----:B------:R-:W-:Y:S02]  /*1a60*/  UIMAD UR8, UR37, UR24, UR5 ;  /* 0x00000018250872a4 */ /* 0x000fe4000f8e0205 */
[----:B------:R-:W-:Y:S02]  /*1a70*/  UIMAD UR7, UR38, UR25, UR6 ;  /* 0x00000019260772a4 */ /* 0x000fe4000f8e0206 */
[----:B------:R-:W-:Y:S02]  /*1a80*/  ULEA UR8, UR8, UR11, 0x5 ;  /* 0x0000000b08087291 */ /* 0x000fe4000f8e28ff */
[----:B------:R-:W-:Y:S02]  /*1a90*/  UIADD3.X UR29, UPT, UPT, URZ, UR55, URZ, UP0, !UPT ;  /* 0x00000037ff1d7290 */ /* 0x000fe400087fe4ff */
[----:B------:R-:W-:Y:S02]  /*1aa0*/  ULEA UR7, UR7, UR8, 0xa ;  /* 0x0000000807077291 */ /* 0x000fe4000f8e50ff */
[----:B------:R-:W-:Y:S02]  /*1ab0*/  UIADD3 UR32, UPT, UPT, UR27, 0x14400, URZ ;  /* 0x000144001b207890 */ /* 0x000fe4000fffe0ff */
[----:B------:R-:W-:Y:S02]  /*1ac0*/  UPRMT UR7, UR7, 0x5410, URZ ;  /* 0x0000541007077896 */ /* 0x000fe400080000ff */
[----:B------:R-:W-:Y:S02]  /*1ad0*/  UIADD3 UR8, UPT, UPT, UR27, 0x16400, URZ ;  /* 0x000164001b087890 */ /* 0x000fe4000fffe0ff */
[----:B------:R-:W-:Y:S02]  /*1ae0*/  UIADD3 UR42, UPT, UPT, UR36, 0x1, URZ ;  /* 0x00000001242a7890 */ /* 0x000fe4000fffe0ff */
[----:B------:R-:W-:Y:S02]  /*1af0*/  UIADD3 UR26, UPT, UPT, UR37, 0x1, URZ ;  /* 0x00000001251a7890 */ /* 0x000fe4000fffe0ff */
[----:B------:R-:W-:Y:S01]  /*1b00*/  UISETP.NE.AND UP2, UPT, UR42, UR51, UPT ;  /* 0x000000332a00728c */ /* 0x000fe2000bf45270 */
[----:B------:R3:W-:Y:S01]  /*1b10*/  UTMALDG.5D.IM2COL [UR16], [UR44], UR7 ;  /* 0x000000102c0073b4 */ /* 0x0007e20008060007 */
[----:B------:R-:W-:Y:S02]  /*1b20*/  UIADD3 UR23, UPT, UPT, UR38, 0x1, URZ ;  /* 0x0000000126177890 */ /* 0x000fe4000fffe0ff */
[----:B------:R-:W-:Y:S01]  /*1b30*/  UIADD3 UR30, UPT, UPT, UR30, 0x1, URZ ;  /* 0x000000011e1e7890 */ /* 0x000fe2000fffe0ff */
[----:B------:R-:W-:Y:S01]  /*1b40*/  UMOV UR48, 0x0 ;  /* 0x0000000000307882 */ /* 0x000fe20000000000 */
[----:B------:R-:W-:Y:S01]  /*1b50*/  UMOV UR49, 0x10000000 ;  /* 0x1000000000317882 */ /* 0x000fe20000000000 */
[----:B------:R-:W-:Y:S01]  /*1b60*/  UMOV UR33, UR17 ;  /* 0x0000001100217c82 */ /* 0x000fe20008000000 */
[----:B------:R-:W-:Y:S01]  /*1b70*/  UMOV UR35, UR18 ;  /* 0x0000001200237c82 */ /* 0x000fe20008000000 */
[----:B------:R-:W-:Y:S02]  /*1b80*/  UMOV UR12, UR36 ;  /* 0x00000024000c7c82 */ /* 0x000fe40008000000 */
[----:B------:R-:W-:Y:S01]  /*1b90*/  @UP2 UIADD3 UR26, UPT, UPT, UR37, URZ, URZ ;  /* 0x000000ff251a2290 */ /* 0x000fe2000fffe0ff */
[----:B------:R4:W-:Y:S01]  /*1ba0*/  UTMALDG.5D [UR32], [UR28], desc[UR48] ;  /* 0x000030201c0075b4 */ /* 0x0009e20008021000 */
[----:B------:R-:W-:Y:S01]  /*1bb0*/  UMOV UR13, UR37 ;  /* 0x00000025000d7c82 */ /* 0x000fe20008000000 */
[----:B------:R-:W-:Y:S01]  /*1bc0*/  UMOV UR14, UR38 ;  /* 0x00000026000e7c82 */ /* 0x000fe20008000000 */
[----:B------:R-:W-:Y:S01]  /*1bd0*/  UISETP.NE.AND UP1, UPT, UR26, UR46, UPT ;  /* 0x0000002e1a00728c */ /* 0x000fe2000bf25270 */
[----:B------:R-:W-:Y:S01]  /*1be0*/  UMOV UR9, UR17 ;  /* 0x0000001100097c82 */ /* 0x000fe20008000000 */
[----:B------:R-:W-:Y:S02]  /*1bf0*/  UMOV UR11, UR18 ;  /* 0x00000012000b7c82 */ /* 0x000fe40008000000 */
[----:B------:R1:W-:Y:S07]  /*1c00*/  UTMALDG.5D [UR8], [UR28], desc[UR48] ;  /* 0x000030081c0075b4 */ /* 0x0003ee0008021000 */
[----:B------:R-:W-:Y:S04]  /*1c10*/  @UP1 UIADD3 UR23, UPT, UPT, UR38, URZ, URZ ;  /* 0x000000ff26171290 */ /* 0x000fe8000fffe0ff */
[----:B------:R-:W-:Y:S01]  /*1c20*/  UISETP.NE.AND UP0, UPT, UR23, UR47, UPT ;  /* 0x0000002f1700728c */ /* 0x000fe2000bf05270 */
[----:B---3--:R-:W-:Y:S03]  /*1c30*/  UMOV UR7, UR43 ;  /* 0x0000002b00077c82 */ /* 0x008fe60008000000 */
[----:B----4-:R-:W-:Y:S02]  /*1c40*/  USEL UR38, UR23, URZ, UP0 ;  /* 0x000000ff17267287 */ /* 0x010fe40008000000 */
[----:B------:R-:W-:Y:S02]  /*1c50*/  USEL UR36, UR42, URZ, UP2 ;  /* 0x000000ff2a247287 */ /* 0x000fe40009000000 */
[----:B------:R-:W-:Y:S02]  /*1c60*/  USEL UR37, UR26, URZ, UP1 ;  /* 0x000000ff1a257287 */ /* 0x000fe40008800000 */
[----:B-1----:R-:W-:Y:S02]  /*1c70*/  UIADD3 UR8, UPT, UPT, UR31, 0x1, URZ ;  /* 0x000000011f087890 */ /* 0x002fe4000fffe0ff */
[----:B------:R-:W-:Y:S02]  /*1c80*/  @UP0 UIADD3 UR8, UPT, UPT, UR31, URZ, URZ ;  /* 0x000000ff1f080290 */ /* 0x000fe4000fffe0ff */
[----:B------:R-:W-:Y:S05]  /*1c90*/  UISETP.NE.AND UP0, UPT, UR30, UR52, UPT ;  /* 0x000000341e00728c */ /* 0x000fea000bf05270 */
[----:B------:R-:W-:Y:S04]  /*1ca0*/  UMOV UR31, UR8 ;  /* 0x00000008001f7c82 */ /* 0x000fe80008000000 */
[----:B------:R-:W-:Y:S05]  /*1cb0*/  BRA.U UP0, `(.L_x_22) ;  /* 0xfffffff900f47547 */ /* 0x000fea000b83ffff */
.L_x_17:
[----:B------:R-:W-:Y:S01]  /*1cc0*/  ULEA UR4, UR43, UR41, 0x3 ;  /* 0x000000292b047291 */ /* 0x000fe2000f8e18ff */
[----:B-1----:R-:W-:Y:S01]  /*1cd0*/  MOV R0, UR40 ;  /* 0x0000002800007c02 */ /* 0x002fe20008000f00 */
[----:B------:R-:W-:Y:S01]  /*1ce0*/  @!P1 SYNCS.ARRIVE.TRANS64.A1T0 RZ, [UR41+0xc8], RZ ;  /* 0x0000c8ffffff99a7 */ /* 0x000fe20008100029 */
[----:B------:R-:W-:Y:S02]  /*1cf0*/  UISETP.GE.AND UP0, UPT, UR60, 0x1, UPT ;  /* 0x000000013c00788c */ /* 0x000fe4000bf06270 */
[----:B------:R-:W-:-:S04]  /*1d00*/  SHF.L.U32 R0, R0, 0x1f, RZ ;  /* 0x0000001f00007819 */ /* 0x000fc800000006ff */
[----:B--2---:R1:W2:Y:S03]  /*1d10*/  SYNCS.PHASECHK.TRANS64.TRYWAIT P0, [UR4+0x40], R0 ;  /* 0x00004000ff0075a7 */ /* 0x0042a60008001104 */
[----:B------:R-:W-:Y:S05]  /*1d20*/  BRA.U !UP0, `(.L_x_23) ;  /* 0x0000000508c07547 */ /* 0x000fea000b800000 */
[----:B------:R-:W3:Y:S01]  /*1d30*/  LDCU.128 UR8, c[0x0][0x480] ;  /* 0x00009000ff0877ac */ /* 0x000ee20008000c00 */
[----:B------:R-:W4:Y:S01]  /*1d40*/  LDCU.128 UR16, c[0x0][0x490] ;  /* 0x00009200ff1077ac */ /* 0x000f220008000c00 */
[----:B------:R-:W1:Y:S01]  /*1d50*/  LDCU.64 UR20, c[0x0][0x4c0] ;  /* 0x00009800ff1477ac */ /* 0x000e620008000a00 */
[----:B------:R-:W1:Y:S01]  /*1d60*/  LDCU UR13, c[0x0][0x4c8] ;  /* 0x00009900ff0d77ac */ /* 0x000e620008000800 */
[----:B------:R-:W-:Y:S02]  /*1d70*/  UIADD3 UR52, UPT, UPT, UR60, UR52, URZ ;  /* 0x000000343c347290 */ /* 0x000fe4000fffe0ff */
[----:B---3--:R-:W-:Y:S02]  /*1d80*/  UIMAD.WIDE.U32 UR4, UR50, UR9, URZ ;  /* 0x00000009320472a5 */ /* 0x008fe4000f8e00ff */
[----:B------:R-:W-:Y:S02]  /*1d90*/  UISETP.NE.AND UP0, UPT, UR8, 0x1, UPT ;  /* 0x000000010800788c */ /* 0x000fe4000bf05270 */
[----:B------:R-:W-:Y:S01]  /*1da0*/  USHF.R.U32.HI UR5, URZ, UR10, UR5 ;  /* 0x0000000aff057299 */ /* 0x000fe20008011605 */
[----:B------:R-:W3:Y:S03]  /*1db0*/  LDCU UR9, c[0x0][0x4a0] ;  /* 0x00009400ff0977ac */ /* 0x000ee60008000800 */
[----:B------:R-:W-:-:S02]  /*1dc0*/  USEL UR5, UR50, UR5, !UP0 ;  /* 0x0000000532057287 */ /* 0x000fc4000c000000 */
[----:B------:R-:W-:Y:S02]  /*1dd0*/  UISETP.NE.AND UP0, UPT, UR11, 0x1, UPT ;  /* 0x000000010b00788c */ /* 0x000fe4000bf05270 */
[----:B----4-:R-:W-:Y:S01]  /*1de0*/  UIMAD.WIDE.U32 UR6, UR5, UR16, URZ ;  /* 0x00000010050672a5 */ /* 0x010fe2000f8e00ff */
[----:B------:R-:W1:Y:S01]  /*1df0*/  LDCU UR10, c[0x0][0x4ec] ;  /* 0x00009d80ff0a77ac */ /* 0x000e620008000800 */
[----:B------:R-:W4:Y:S05]  /*1e00*/  LDCU UR59, c[0x0][0x38c] ;  /* 0x00007180ff3b77ac */ /* 0x000f2a0008000800 */
[----:B------:R-:W-:Y:S01]  /*1e10*/  UMOV UR4, UR7 ;  /* 0x0000000700047c82 */ /* 0x000fe20008000000 */
[----:B------:R-:W1:Y:S01]  /*1e20*/  LDCU UR23, c[0x0][0x4cc] ;  /* 0x00009980ff1777ac */ /* 0x000e620008000800 */
[----:B------:R-:W-:Y:S01]  /*1e30*/  USHF.R.U32.HI UR4, URZ, UR17, UR4 ;  /* 0x00000011ff047299 */ /* 0x000fe20008011604 */
[----:B------:R-:W4:Y:S03]  /*1e40*/  LDCU.64 UR16, c[0x0][0x4f0] ;  /* 0x00009e00ff1077ac */ /* 0x000f260008000a00 */
[----:B------:R-:W-:-:S02]  /*1e50*/  USEL UR4, UR5, UR4, !UP0 ;  /* 0x0000000405047287 */ /* 0x000fc4000c000000 */
[----:B------:R-:W-:Y:S02]  /*1e60*/  UISETP.NE.AND UP0, UPT, UR18, 0x1, UPT ;  /* 0x000000011200788c */ /* 0x000fe4000bf05270 */
[----:B------:R-:W-:Y:S01]  /*1e70*/  UIMAD.WIDE.U32 UR6, UR4, UR19, URZ ;  /* 0x00000013040672a5 */ /* 0x000fe2000f8e00ff */
[----:B------:R-:W1:Y:S01]  /*1e80*/  LDCU.64 UR32, c[0x0][0x4d0] ;  /* 0x00009a00ff2077ac */ /* 0x000e620008000a00 */
[----:B------:R-:W-:-:S05]  /*1e90*/  UMOV UR49, UR60 ;  /* 0x0000003c00317c82 */ /* 0x000fca0008000000 */
[----:B------:R-:W-:Y:S01]  /*1ea0*/  UMOV UR6, UR7 ;  /* 0x0000000700067c82 */ /* 0x000fe20008000000 */
[----:B------:R-:W-:Y:S02]  /*1eb0*/  UIADD3 UR7, UPT, UPT, -UR5, URZ, URZ ;  /* 0x000000ff05077290 */ /* 0x000fe4000fffe1ff */
[----:B---3--:R-:W-:Y:S02]  /*1ec0*/  USHF.R.U32.HI UR6, URZ, UR9, UR6 ;  /* 0x00000009ff067299 */ /* 0x008fe40008011606 */
[----:B------:R-:W-:Y:S02]  /*1ed0*/  UIMAD UR7, UR8, UR7, UR50 ;  /* 0x00000007080772a4 */ /* 0x000fe4000f8e0232 */
[----:B------:R-:W-:Y:S02]  /*1ee0*/  USEL UR14, UR4, UR6, !UP0 ;  /* 0x00000006040e7287 */ /* 0x000fe4000c000000 */
[----:B------:R-:W-:Y:S02]  /*1ef0*/  UIADD3 UR6, UPT, UPT, -UR4, URZ, URZ ;  /* 0x000000ff04067290 */ /* 0x000fe4000fffe1ff */
[----:B------:R-:W-:-:S02]  /*1f00*/  UIADD3 UR9, UPT, UPT, -UR14, URZ, URZ ;  /* 0x000000ff0e097290 */ /* 0x000fc4000fffe1ff */
[----:B------:R-:W-:Y:S02]  /*1f10*/  UIMAD UR12, UR11, UR6, UR5 ;  /* 0x000000060b0c72a4 */ /* 0x000fe4000f8e0205 */
[----:B------:R-:W-:Y:S02]  /*1f20*/  UIMAD UR9, UR18, UR9, UR4 ;  /* 0x00000009120972a4 */ /* 0x000fe4000f8e0204 */
[----:B-1----:R-:W-:Y:S01]  /*1f30*/  UIMAD UR11, UR7, UR20, UR10 ;  /* 0x00000014070b72a4 */ /* 0x002fe2000f8e020a */
[----:B------:R-:W1:Y:S02]  /*1f40*/  LDCU.64 UR50, c[0x0][0x390] ;  /* 0x00007200ff3277ac */ /* 0x000e640008000a00 */
[----:B------:R-:W3:Y:S01]  /*1f50*/  LDCU UR6, c[0x0][0x500] ;  /* 0x0000a000ff0677ac */ /* 0x000ee20008000800 */
[----:B------:R-:W1:Y:S01]  /*1f60*/  LDCU.64 UR4, c[0x0][0x4f8] ;  /* 0x00009f00ff0477ac */ /* 0x000e620008000a00 */
[----:B------:R-:W-:Y:S02]  /*1f70*/  UIADD3 UR18, UPT, UPT, UR34, 0x40, URZ ;  /* 0x0000004022127890 */ /* 0x000fe4000fffe0ff */
[----:B----4-:R-:W-:-:S02]  /*1f80*/  UIMAD UR12, UR12, UR21, UR16 ;  /* 0x000000150c0c72a4 */ /* 0x010fc4000f8e0210 */
[----:B------:R-:W-:Y:S01]  /*1f90*/  UIMAD UR13, UR9, UR13, UR17 ;  /* 0x0000000d090d72a4 */ /* 0x000fe2000f8e0211 */
[----:B------:R-:W-:-:S11]  /*1fa0*/  UMOV UR7, UR43 ;  /* 0x0000002b00077c82 */ /* 0x000fd60008000000 */
.L_x_28:
[----:B----4-:R-:W-:Y:S01]  /*1fb0*/  @!P3 MOV R3, 0x6000 ;  /* 0x000060000003b802 */ /* 0x010fe20000000f00 */
[----:B------:R-:W-:Y:S01]  /*1fc0*/  ULEA UR9, UR7, UR41, 0x3 ;  /* 0x0000002907097291 */ /* 0x000fe2000f8e18ff */
[----:B--2---:R-:W-:Y:S11]  /*1fd0*/  @P0 BRA `(.L_x_24) ;  /* 0x0000000000100947 */ /* 0x004ff60003800000 */
[----:B------:R-:W-:Y:S04]  /*1fe0*/  MOV R4, UR40 ;  /* 0x0000002800047c02 */ /* 0x000fe80008000f00 */
[----:B------:R-:W-:Y:S04]  /*1ff0*/  SHF.L.U32 R4, R4, 0x1f, RZ ;  /* 0x0000001f04047819 */ /* 0x000fe800000006ff */
[----:B------:R-:W2:Y:S02]  /*2000*/  SYNCS.PHASECHK.TRANS64.TRYWAIT P0, [UR9+0x40], R4 ;  /* 0x00004004ff0075a7 */ /* 0x000ea40008001109 */
[----:B--2---:R-:W-:Y:S05]  /*2010*/  @!P0 BRA `(.L_x_25) ;  /* 0x0000006c00588947 */ /* 0x004fea0003800000 */
.L_x_24:
[----:B------:R4:W-:Y:S01]  /*2020*/  @!P3 SYNCS.ARRIVE.TRANS64 RZ, [UR9], R3 ;  /* 0x00000003ffffb9a7 */ /* 0x0009e20008000009 */
[----:B------:R-:W-:Y:S04]  /*2030*/  BSSY.RECONVERGENT B0, `(.L_x_26) ;  /* 0x0000003000007945 */ /* 0x000fe80003800200 */
[----:B------:R-:W-:Y:S05]  /*2040*/  @P2 BRA `(.L_x_27) ;  /* 0x0000000000042947 */ /* 0x000fea0003800000 */
[----:B-1-3--:R-:W-:Y:S05]  /*2050*/  BPT.TRAP 0x1 ;  /* 0x000000040000795c */ /* 0x00afea0000300000 */
.L_x_27:
[----:B-1-3--:R-:W-:Y:S05]  /*2060*/  BSYNC.RECONVERGENT B0 ;  /* 0x0000000000007941 */ /* 0x00afea0003800200 */
.L_x_26:
[----:B------:R-:W-:Y:S02]  /*2070*/  UIADD3 UR8, UPT, UPT, UR7, 0x1, URZ ;  /* 0x0000000107087890 */ /* 0x000fe4000fffe0ff */
[----:B------:R-:W-:Y:S02]  /*2080*/  UIMAD UR16, UR36, UR23, UR4 ;  /* 0x00000017241072a4 */ /* 0x000fe4000f8e0204 */
[----:B------:R-:W-:Y:S02]  /*2090*/  UISETP.NE.AND UP0, UPT, UR8, 0x8, UPT ;  /* 0x000000080800788c */ /* 0x000fe4000bf05270 */
[----:B------:R-:W-:Y:S02]  /*20a0*/  UIMAD UR15, UR37, UR32, UR5 ;  /* 0x00000020250f72a4 */ /* 0x000fe4000f8e0205 */
[----:B------:R-:W-:Y:S02]  /*20b0*/  USEL UR10, URZ, 0x1, UP0 ;  /* 0x00000001ff0a7887 */ /* 0x000fe40008000000 */
[----:B------:R-:W-:Y:S02]  /*20c0*/  USEL UR43, UR8, URZ, UP0 ;  /* 0x000000ff082b7287 */ /* 0x000fe40008000000 */
[----:B------:R-:W-:Y:S02]  /*20d0*/  ULOP3.LUT UR40, UR40, UR10, URZ, 0x3c, !UPT ;  /* 0x0000000a28287292 */ /* 0x000fe4000f8e3cff */
[----:B------:R-:W-:Y:S02]  /*20e0*/  ULEA UR8, UR43, UR41, 0x3 ;  /* 0x000000292b087291 */ /* 0x000fe4000f8e18ff */
[----:B------:R-:W-:Y:S02]  /*20f0*/  ULEA UR19, UR7, UR41, 0xe ;  /* 0x0000002907137291 */ /* 0x000fe4000f8e70ff */
[----:B------:R-:W-:Y:S01]  /*2100*/  ULEA UR15, UR15, UR16, 0x5 ;  /* 0x000000100f0f7291 */ /* 0x000fe2000f8e28ff */
[----:B--2---:R-:W-:Y:S01]  /*2110*/  MOV R0, UR40 ;  /* 0x0000002800007c02 */ /* 0x004fe20008000f00 */
[----:B------:R-:W-:Y:S02]  /*2120*/  UIADD3 UR46, UP1, UPT, UR54, 0x80, URZ ;  /* 0x00000080362e7890 */ /* 0x000fe4000ff3e0ff */
[----:B------:R-:W-:Y:S01]  /*2130*/  USHF.L.U32 UR27, UR31, 0x6, URZ ;  /* 0x000000061f1b7899 */ /* 0x000fe200080006ff */
[----:B------:R-:W-:Y:S01]  /*2140*/  SHF.L.U32 R0, R0, 0x1f, RZ ;  /* 0x0000001f00007819 */ /* 0x000fe200000006ff */
[----:B------:R-:W-:Y:S02]  /*2150*/  UIADD3.X UR47, UPT, UPT, URZ, UR55, URZ, UP1, !UPT ;  /* 0x00000037ff2f7290 */ /* 0x000fe40008ffe4ff */
[----:B------:R-:W-:Y:S01]  /*2160*/  UIADD3 UR48, UPT, UPT, UR36, 0x1, URZ ;  /* 0x0000000124307890 */ /* 0x000fe2000fffe0ff */
[----:B------:R1:W2:Y:S01]  /*2170*/  SYNCS.PHASECHK.TRANS64.TRYWAIT P0, [UR8+0x40], R0 ;  /* 0x00004000ff0075a7 */ /* 0x0002a20008001108 */
[----:B------:R-:W-:Y:S02]  /*2180*/  ULEA UR8, UR7, UR41, 0xd ;  /* 0x0000002907087291 */ /* 0x000fe4000f8e68ff */
[----:B------:R-:W-:Y:S02]  /*2190*/  UIMAD UR7, UR38, UR33, UR6 ;  /* 0x00000021260772a4 */ /* 0x000fe4000f8e0206 */
[----:B------:R-:W-:Y:S02]  /*21a0*/  UIADD3 UR8, UPT, UPT, UR8, 0x4400, URZ ;  /* 0x0000440008087890 */ /* 0x000fe4000fffe0ff */
[----:B------:R-:W-:Y:S02]  /*21b0*/  ULEA UR7, UR7, UR15, 0xa ;  /* 0x0000000f07077291 */ /* 0x000fe4000f8e50ff */
[----:B------:R-:W-:Y:S02]  /*21c0*/  UISETP.NE.AND UP2, UPT, UR48, UR59, UPT ;  /* 0x0000003b3000728c */ /* 0x000fe4000bf45270 */
[----:B------:R-:W-:Y:S02]  /*21d0*/  UPRMT UR7, UR7, 0x5410, URZ ;  /* 0x0000541007077896 */ /* 0x000fe400080000ff */
[----:B------:R-:W-:Y:S02]  /*21e0*/  UIADD3 UR42, UPT, UPT, UR37, 0x1, URZ ;  /* 0x00000001252a7890 */ /* 0x000fe4000fffe0ff */
[----:B------:R-:W-:Y:S02]  /*21f0*/  UIADD3 UR44, UP0, UPT, UR54, 0x200, URZ ;  /* 0x00000200362c7890 */ /* 0x000fe4000ff1e0ff */
[----:B------:R-:W-:Y:S02]  /*2200*/  UIADD3 UR24, UPT, UPT, UR19, 0x14400, URZ ;  /* 0x0001440013187890 */ /* 0x000fe4000fffe0ff */
[----:B------:R-:W-:Y:S02]  /*2210*/  UIADD3.X UR45, UPT, UPT, URZ, UR55, URZ, UP0, !UPT ;  /* 0x00000037ff2d7290 */ /* 0x000fe400087fe4ff */
[----:B------:R-:W-:Y:S02]  /*2220*/  @UP2 UIADD3 UR42, UPT, UPT, UR37, URZ, URZ ;  /* 0x000000ff252a2290 */ /* 0x000fe4000fffe0ff */
[----:B------:R-:W-:Y:S02]  /*2230*/  UIADD3 UR16, UPT, UPT, UR19, 0x16400, URZ ;  /* 0x0001640013107890 */ /* 0x000fe4000fffe0ff */
[----:B------:R-:W-:Y:S02]  /*2240*/  UISETP.NE.AND UP1, UPT, UR42, UR50, UPT ;  /* 0x000000322a00728c */ /* 0x000fe4000bf25270 */
[----:B------:R-:W-:Y:S01]  /*2250*/  UIADD3 UR35, UPT, UPT, UR38, 0x1, URZ ;  /* 0x0000000126237890 */ /* 0x000fe2000fffe0ff */
[----:B------:R-:W-:Y:S01]  /*2260*/  UMOV UR10, UR27 ;  /* 0x0000001b000a7c82 */ /* 0x000fe20008000000 */
[----:B------:R-:W-:Y:S01]  /*2270*/  UMOV UR56, 0x0 ;  /* 0x0000000000387882 */ /* 0x000fe20000000000 */
[----:B------:R3:W-:Y:S01]  /*2280*/  UTMALDG.5D.IM2COL [UR8], [UR46], UR7 ;  /* 0x000000082e0073b4 */ /* 0x0007e20008060007 */
[----:B------:R-:W-:Y:S01]  /*2290*/  UMOV UR57, 0x10000000 ;  /* 0x1000000000397882 */ /* 0x000fe20000000000 */
[----:B------:R-:W-:Y:S01]  /*22a0*/  UMOV UR25, UR9 ;  /* 0x0000000900197c82 */ /* 0x000fe20008000000 */
[----:B------:R-:W-:Y:S01]  /*22b0*/  UMOV UR26, UR34 ;  /* 0x00000022001a7c82 */ /* 0x000fe20008000000 */
[----:B------:R-:W-:Y:S02]  /*22c0*/  UMOV UR28, UR36 ;  /* 0x00000024001c7c82 */ /* 0x000fe40008000000 */
[----:B------:R-:W-:Y:S01]  /*22d0*/  @UP1 UIADD3 UR35, UPT, UPT, UR38, URZ, URZ ;  /* 0x000000ff26231290 */ /* 0x000fe2000fffe0ff */
[----:B------:R-:W-:Y:S01]  /*22e0*/  UMOV UR29, UR37 ;  /* 0x00000025001d7c82 */ /* 0x000fe20008000000 */
[----:B------:R-:W-:Y:S02]  /*22f0*/  UMOV UR30, UR38 ;  /* 0x00000026001e7c82 */ /* 0x000fe40008000000 */
[----:B------:R-:W-:Y:S01]  /*2300*/  UISETP.NE.AND UP0, UPT, UR35, UR51, UPT ;  /* 0x000000332300728c */ /* 0x000fe2000bf05270 */
[----:B------:R1:W-:Y:S01]  /*2310*/  UTMALDG.5D [UR24], [UR44], desc[UR56] ;  /* 0x000038182c0075b4 */ /* 0x0003e20008021000 */
[----:B------:R-:W-:Y:S01]  /*2320*/  UMOV UR20, UR36 ;  /* 0x0000002400147c82 */ /* 0x000fe20008000000 */
[----:B------:R-:W-:Y:S01]  /*2330*/  USEL UR36, UR48, URZ, UP2 ;  /* 0x000000ff30247287 */ /* 0x000fe20009000000 */
[----:B------:R-:W-:Y:S01]  /*2340*/  UMOV UR21, UR37 ;  /* 0x0000002500157c82 */ /* 0x000fe20008000000 */
[----:B------:R-:W-:Y:S01]  /*2350*/  USEL UR37, UR42, URZ, UP1 ;  /* 0x000000ff2a257287 */ /* 0x000fe20008800000 */
[----:B------:R-:W-:Y:S01]  /*2360*/  UMOV UR22, UR38 ;  /* 0x0000002600167c82 */ /* 0x000fe20008000000 */
[----:B------:R-:W-:Y:S01]  /*2370*/  USEL UR38, UR35, URZ, UP0 ;  /* 0x000000ff23267287 */ /* 0x000fe20008000000 */
[----:B------:R-:W-:Y:S01]  /*2380*/  UMOV UR17, UR9 ;  /* 0x0000000900117c82 */ /* 0x000fe20008000000 */
[----:B------:R-:W-:Y:S02]  /*2390*/  UMOV UR19, UR27 ;  /* 0x0000001b00137c82 */ /* 0x000fe40008000000 */
[----:B------:R1:W-:Y:S01]  /*23a0*/  UTMALDG.5D [UR16], [UR44], desc[UR56] ;  /* 0x000038102c0075b4 */ /* 0x0003e20008021000 */
[----:B---3--:R-:W-:Y:S02]  /*23b0*/  UIADD3 UR8, UPT, UPT, UR31, 0x1, URZ ;  /* 0x000000011f087890 */ /* 0x008fe4000fffe0ff */
[----:B------:R-:W-:Y:S02]  /*23c0*/  @UP0 UIADD3 UR8, UPT, UPT, UR31, URZ, URZ ;  /* 0x000000ff1f080290 */ /* 0x000fe4000fffe0ff */
[----:B------:R-:W-:Y:S02]  /*23d0*/  UISETP.GT.U32.AND UP0, UPT, UR49, 0x1, UPT ;  /* 0x000000013100788c */ /* 0x000fe4000bf04070 */
[----:B------:R-:W-:Y:S03]  /*23e0*/  UIADD3 UR7, UPT, UPT, UR49, -0x1, URZ ;  /* 0xffffffff31077890 */ /* 0x000fe6000fffe0ff */
[----:B------:R-:W-:Y:S04]  /*23f0*/  UMOV UR31, UR8 ;  /* 0x00000008001f7c82 */ /* 0x000fe80008000000 */
[----:B------:R-:W-:Y:S01]  /*2400*/  UMOV UR49, UR7 ;  /* 0x0000000700317c82 */ /* 0x000fe20008000000 */
[----:B------:R-:W-:Y:S01]  /*2410*/  UMOV UR7, UR43 ;  /* 0x0000002b00077c82 */ /* 0x000fe20008000000 */
[----:B-1----:R-:W-:Y:S05]  /*2420*/  BRA.U UP0, `(.L_x_28) ;  /* 0xfffffff900e07547 */ /* 0x002fea000b83ffff */
.L_x_23:
[----:B----4-:R-:W-:Y:S01]  /*2430*/  SHF.L.U32 R3, R2, 0x1f, RZ ;  /* 0x0000001f02037819 */ /* 0x010fe200000006ff */
[----:B------:R-:W-:-:S03]  /*2440*/  NOP ;  /* 0x0000000000007918 */ /* 0x000fc60000000000 */
[----:B--2---:R-:W2:Y:S02]  /*2450*/  SYNCS.PHASECHK.TRANS64.TRYWAIT P0, [UR41+0xd0], R3 ;  /* 0x0000d003ff0075a7 */ /* 0x004ea40008001129 */
[----:B--2---:R-:W-:Y:S05]  /*2460*/  @!P0 BRA `(.L_x_29) ;  /* 0x00000068005c8947 */ /* 0x004fea0003800000 */
.L_x_130:
[----:B------:R-:W2:Y:S01]  /*2470*/  LDS.128 R4, [UR41+0x110] ;  /* 0x00011029ff047984 */ /* 0x000ea20008000c00 */
[----:B------:R-:W-:Y:S02]  /*2480*/  UIADD3 UR4, UPT, UPT, UR41, 0xd8, URZ ;  /* 0x000000d829047890 */ /* 0x000fe4000fffe0ff */
[----:B------:R-:W-:Y:S01]  /*2490*/  UISETP.GE.AND UP0, UPT, UR39, 0x1, UPT ;  /* 0x000000012700788c */ /* 0x000fe2000bf06270 */
[----:B------:R-:W-:Y:S01]  /*24a0*/  @!PT LDS RZ, [RZ] ;  /* 0x00000000fffff984 */ /* 0x000fe20000000800 */
[----:B------:R-:W-:Y:S01]  /*24b0*/  @!PT LDS RZ, [RZ] ;  /* 0x00000000fffff984 */ /* 0x000fe20000000800 */
[----:B------:R-:W-:Y:S01]  /*24c0*/  @!PT LDS RZ, [RZ] ;  /* 0x00000000fffff984 */ /* 0x000fe20000000800 */
[----:B------:R-:W-:Y:S01]  /*24d0*/  @!PT LDS RZ, [RZ] ;  /* 0x00000000fffff984 */ /* 0x000fe20000000800 */
[----:B------:R3:W-:Y:S06]  /*24e0*/  MEMBAR.ALL.CTA ;  /* 0x0000000000007992 */ /* 0x0007ec0000008000 */
[----:B---3--:R-:W3:Y:S01]  /*24f0*/  FENCE.VIEW.ASYNC.S ;  /* 0x00000000000073c6 */ /* 0x008ee20000000000 */
[----:B------:R-:W-:-:S09]  /*2500*/  UPRMT UR4, URZ, 0x654, UR4 ;  /* 0x00000654ff047896 */ /* 0x000fd20008000004 */
[----:B---3--:R-:W-:Y:S01]  /*2510*/  SYNCS.ARRIVE.TRANS64.RED.A1T0 RZ, [UR4], RZ ;  /* 0x000000ffffff79a7 */ /* 0x008fe20008100404 */
[----:B--2---:R-:W-:-:S13]  /*2520*/  LOP3.LUT P0, RZ, R6, 0x1, RZ, 0xc0, !PT ;  /* 0x0000000106ff7812 */ /* 0x004fda000780c0ff */
[----:B------:R-:W-:Y:S01]  /*2530*/  VOTEU.ANY UP1, P0 ;  /* 0x0000000000ff7886 */ /* 0x000fe20000020100 */
[----:B------:R-:W-:-:S13]  /*2540*/  PLOP3.LUT P0, PT, PT, PT, UP1, 0x80, 0x8 ;  /* 0x000000000008781c */ /* 0x000fda0003f0f018 */
[----:B-1----:R-:W-:Y:S02]  /*2550*/  @P0 MOV R0, R4 ;  /* 0x0000000400000202 */ /* 0x002fe40000000f00 */
[----:B------:R-:W-:Y:S02]  /*2560*/  @P0 LOP3.LUT R4, R5, 0xffff, RZ, 0xc0, !PT ;  /* 0x0000ffff05040812 */ /* 0x000fe400078ec0ff */
[----:B------:R-:W-:Y:S02]  /*2570*/  @P0 R2UR UR6, R0 ;  /* 0x00000000000602ca */ /* 0x000fe400000e0000 */
[----:B------:R-:W-:-:S11]  /*2580*/  @P0 R2UR UR5, R4 ;  /* 0x00000000040502ca */ /* 0x000fd600000e0000 */
[----:B------:R-:W-:Y:S02]  /*2590*/  @UP1 UMOV UR58, UR6 ;  /* 0x00000006003a1c82 */ /* 0x000fe40008000000 */
[----:B------:R-:W-:Y:S01]  /*25a0*/  @UP1 UMOV UR53, UR5 ;  /* 0x0000000500351c82 */ /* 0x000fe20008000000 */
[----:B------:R-:W-:Y:S05]  /*25b0*/  BRA.U !UP0, `(.L_x_30) ;  /* 0x0000000108d47547 */ /* 0x000fea000b800000 */
[----:B------:R-:W1:Y:S01]  /*25c0*/  LDCU.128 UR16, c[0x0][0xc10] ;  /* 0x00018200ff1077ac */ /* 0x000e620008000c00 */
[----:B------:R-:W2:Y:S01]  /*25d0*/  LDCU UR20, c[0x0][0xc20] ;  /* 0x00018400ff1477ac */ /* 0x000ea20008000800 */
[----:B------:R-:W3:Y:S01]  /*25e0*/  LDCU UR13, c[0x0][0xc0c] ;  /* 0x00018180ff0d77ac */ /* 0x000ee20008000800 */
[----:B------:R-:W4:Y:S01]  /*25f0*/  LDCU.64 UR14, c[0x0][0xc28] ;  /* 0x00018500ff0e77ac */ /* 0x000f220008000a00 */
[----:B------:R-:W-:Y:S02]  /*2600*/  UISETP.NE.AND UP3, UPT, UR39, 0x1, UPT ;  /* 0x000000012700788c */ /* 0x000fe4000bf65270 */
[----:B-1----:R-:W-:Y:S02]  /*2610*/  UIMAD.WIDE.U32 UR4, UR61, UR19, URZ ;  /* 0x000000133d0472a5 */ /* 0x002fe4000f8e00ff */
[----:B------:R-:W-:Y:S02]  /*2620*/  UIMAD.WIDE.U32 UR6, UR62, UR16, URZ ;  /* 0x000000103e0672a5 */ /* 0x000fe4000f8e00ff */
[----:B------:R-:W-:-:S02]  /*2630*/  UISETP.NE.AND UP0, UPT, UR18, 0x1, UPT ;  /* 0x000000011200788c */ /* 0x000fc4000bf05270 */
[----:B------:R-:W-:Y:S01]  /*2640*/  UIMAD.WIDE.U32 UR10, UR53, UR19, URZ ;  /* 0x00000013350a72a5 */ /* 0x000fe2000f8e00ff */
[----:B------:R-:W-:Y:S01]  /*2650*/  UMOV UR4, UR5 ;  /* 0x0000000500047c82 */ /* 0x000fe20008000000 */
[----:B---3--:R-:W-:Y:S02]  /*2660*/  UISETP.NE.AND UP2, UPT, UR13, 0x1, UPT ;  /* 0x000000010d00788c */ /* 0x008fe4000bf45270 */
[----:B--2---:R-:W-:Y:S02]  /*2670*/  USHF.R.U32.HI UR5, URZ, UR20, UR4 ;  /* 0x00000014ff057299 */ /* 0x004fe40008011604 */
[----:B------:R-:W-:Y:S01]  /*2680*/  UIMAD.WIDE.U32 UR8, UR58, UR16, URZ ;  /* 0x000000103a0872a5 */ /* 0x000fe2000f8e00ff */
[----:B------:R-:W-:Y:S01]  /*2690*/  UMOV UR4, UR7 ;  /* 0x0000000700047c82 */ /* 0x000fe20008000000 */
[----:B------:R-:W-:Y:S02]  /*26a0*/  USEL UR5, UR61, UR5, !UP0 ;  /* 0x000000053d057287 */ /* 0x000fe4000c000000 */
[----:B------:R-:W-:-:S02]  /*26b0*/  USHF.R.U32.HI UR4, URZ, UR17, UR4 ;  /* 0x00000011ff047299 */ /* 0x000fc40008011604 */
[----:B----4-:R-:W-:Y:S02]  /*26c0*/  UIMAD.WIDE.U32 UR6, UR5, UR14, URZ ;  /* 0x0000000e050672a5 */ /* 0x010fe4000f8e00ff */
[----:B------:R-:W-:Y:S01]  /*26d0*/  USEL UR12, UR62, UR4, !UP2 ;  /* 0x000000043e0c7287 */ /* 0x000fe2000d000000 */
[----:B------:R-:W-:Y:S02]  /*26e0*/  UMOV UR8, UR9 ;  /* 0x0000000900087c82 */ /* 0x000fe40008000000 */
[----:B------:R-:W-:Y:S01]  /*26f0*/  UMOV UR4, UR11 ;  /* 0x0000000b00047c82 */ /* 0x000fe20008000000 */
[----:B------:R-:W-:Y:S01]  /*2700*/  UIMAD.WIDE.U32 UR10, UR12, UR14, URZ ;  /* 0x0000000e0c0a72a5 */ /* 0x000fe2000f8e00ff */
[----:B------:R-:W-:Y:S01]  /*2710*/  UMOV UR6, UR7 ;  /* 0x0000000700067c82 */ /* 0x000fe20008000000 */
[----:B------:R-:W-:Y:S02]  /*2720*/  USHF.R.U32.HI UR4, URZ, UR20, UR4 ;  /* 0x00000014ff047299 */ /* 0x000fe40008011604 */
[----:B------:R-:W-:-:S02]  /*2730*/  @UP3 USHF.R.U32.HI UR5, URZ, UR15, UR6 ;  /* 0x0000000fff053299 */ /* 0x000fc40008011606 */
[----:B------:R-:W-:Y:S01]  /*2740*/  USHF.R.U32.HI UR17, URZ, UR17, UR8 ;  /* 0x00000011ff117299 */ /* 0x000fe20008011608 */
[----:B------:R-:W-:Y:S01]  /*2750*/  UMOV UR6, UR11 ;  /* 0x0000000b00067c82 */ /* 0x000fe20008000000 */
[----:B------:R-:W-:Y:S02]  /*2760*/  USEL UR4, UR53, UR4, !UP0 ;  /* 0x0000000435047287 */ /* 0x000fe4000c000000 */
[----:B------:R-:W-:Y:S02]  /*2770*/  @UP3 USHF.R.U32.HI UR12, URZ, UR15, UR6 ;  /* 0x0000000fff0c3299 */ /* 0x000fe40008011606 */
[----:B------:R-:W-:Y:S02]  /*2780*/  UIMAD UR6, UR39, UR5, URZ ;  /* 0x00000005270672a4 */ /* 0x000fe4000f8e02ff */
[----:B------:R-:W-:Y:S02]  /*2790*/  USEL UR5, UR58, UR17, !UP2 ;  /* 0x000000113a057287 */ /* 0x000fe4000d000000 */
[----:B------:R-:W-:-:S02]  /*27a0*/  UIMAD UR8, UR39, UR12, URZ ;  /* 0x0000000c270872a4 */ /* 0x000fc4000f8e02ff */
[----:B------:R-:W-:Y:S02]  /*27b0*/  UISETP.GE.AND UP0, UPT, UR4, UR6, UPT ;  /* 0x000000060400728c */ /* 0x000fe4000bf06270 */
[----:B------:R-:W-:Y:S02]  /*27c0*/  UIMAD.WIDE.U32 UR6, UR4, UR14, URZ ;  /* 0x0000000e040672a5 */ /* 0x000fe4000f8e00ff */
[----:B------:R-:W-:Y:S02]  /*27d0*/  UISETP.GE.OR UP0, UPT, UR5, UR8, UP0 ;  /* 0x000000080500728c */ /* 0x000fe40008706670 */
[----:B------:R-:W-:Y:S02]  /*27e0*/  UIMAD.WIDE.U32 UR8, UR5, UR14, URZ ;  /* 0x0000000e050872a5 */ /* 0x000fe4000f8e00ff */
[----:B------:R-:W-:Y:S01]  /*27f0*/  UIADD3 UR10, UPT, UPT, -UR4, URZ, URZ ;  /* 0x000000ff040a7290 */ /* 0x000fe2000fffe1ff */
[----:B------:R-:W-:Y:S02]  /*2800*/  UMOV UR6, UR7 ;  /* 0x0000000700067c82 */ /* 0x000fe40008000000 */
[----:B------:R-:W-:-:S02]  /*2810*/  USHF.R.U32.HI UR6, URZ, UR15, UR6 ;  /* 0x0000000fff067299 */ /* 0x000fc40008011606 */
[----:B------:R-:W-:Y:S02]  /*2820*/  UIMAD UR10, UR18, UR10, UR53 ;  /* 0x0000000a120a72a4 */ /* 0x000fe4000f8e0235 */
[----:B------:R-:W-:Y:S01]  /*2830*/  USEL UR6, UR4, UR6, !UP3 ;  /* 0x0000000604067287 */ /* 0x000fe2000d800000 */
[----:B------:R-:W-:Y:S01]  /*2840*/  @!UP0 UMOV UR7, UR9 ;  /* 0x0000000900078c82 */ /* 0x000fe20008000000 */
[----:B------:R-:W-:Y:S02]  /*2850*/  UIADD3 UR9, UPT, UPT, -UR5, URZ, URZ ;  /* 0x000000ff05097290 */ /* 0x000fe4000fffe1ff */
[----:B------:R-:W-:Y:S02]  /*2860*/  @!UP0 USHF.R.U32.HI UR7, URZ, UR15, UR7 ;  /* 0x0000000fff078299 */ /* 0x000fe40008011607 */
[----:B------:R-:W-:Y:S02]  /*2870*/  UIADD3 UR8, UPT, UPT, -UR6, URZ, URZ ;  /* 0x000000ff06087290 */ /* 0x000fe4000fffe1ff */
[----:B------:R-:W-:-:S02]  /*2880*/  @!UP0 USEL UR7, UR5, UR7, !UP3 ;  /* 0x0000000705078287 */ /* 0x000fc4000d800000 */
[----:B------:R-:W-:Y:S02]  /*2890*/  UIMAD UR8, UR39, UR8, UR4 ;  /* 0x00000008270872a4 */ /* 0x000fe4000f8e0204 */
[----:B------:R-:W-:Y:S02]  /*28a0*/  @!UP0 UIADD3 UR6, UPT, UPT, UR6, -UR7, URZ ;  /* 0x8000000706068290 */ /* 0x000fe4000fffe0ff */
[----:B------:R-:W-:Y:S02]  /*28b0*/  @!UP0 UIMAD UR7, UR8, UR12, UR7 ;  /* 0x0000000c080782a4 */ /* 0x000fe4000f8e0207 */
[----:B------:R-:W-:Y:S02]  /*28c0*/  @!UP0 UIMAD UR4, UR39, UR6, UR5 ;  /* 0x00000006270482a4 */ /* 0x000fe4000f8e0205 */
[----:B------:R-:W-:Y:S02]  /*28d0*/  UIMAD UR6, UR13, UR9, UR58 ;  /* 0x000000090d0672a4 */ /* 0x000fe4000f8e023a */
[----:B------:R-:W-:Y:S01]  /*28e0*/  UIMAD UR53, UR4, UR18, UR10 ;  /* 0x00000012043572a4 */ /* 0x000fe2000f8e020a */
[----:B------:R-:W-:-:S02]  /*28f0*/  @!UP0 UMOV UR5, UR7 ;  /* 0x0000000700058c82 */ /* 0x000fc40008000000 */
[----:B------:R-:W-:-:S12]  /*2900*/  UIMAD UR58, UR5, UR13, UR6 ;  /* 0x0000000d053a72a4 */ /* 0x000fd8000f8e0206 */
.L_x_30:
        /* <DEDUP_REMOVED lines=20> */
.L_x_31:
[----:B------:R-:W-:Y:S01]  /*2a50*/  R2UR UR5, R45 ;  /* 0x000000002d0572ca */ /* 0x000fe200000e0000 */
[----:B------:R-:W-:Y:S01]  /*2a60*/  UMOV UR30, UR52 ;  /* 0x00000034001e7c82 */ /* 0x000fe20008000000 */
[----:B------:R-:W-:Y:S02]  /*2a70*/  R2UR UR4, R44 ;  /* 0x000000002c0472ca */ /* 0x000fe400000e0000 */
[----:B------:R-:W-:Y:S02]  /*2a80*/  PLOP3.LUT P1, PT, PT, PT, PT, 0x80, 0x8 ;  /* 0x000000000008781c */ /* 0x000fe40003f2f070 */
[----:B------:R-:W-:-:S07]  /*2a90*/  LOP3.LUT R2, R2, 0x1, RZ, 0x3c, !PT ;  /* 0x0000000102027812 */ /* 0x000fce00078e3cff */
[----:B------:R-:W-:Y:S02]  /*2aa0*/  UIADD3 UR51, UPT, UPT, UR58, UR5, URZ ;  /* 0x000000053a337290 */ /* 0x000fe4000fffe0ff */
[----:B------:R-:W-:Y:S01]  /*2ab0*/  UIADD3 UR24, UPT, UPT, UR53, UR4, URZ ;  /* 0x0000000435187290 */ /* 0x000fe2000fffe0ff */
[----:B------:R-:W-:Y:S11]  /*2ac0*/  BRA.U UP1, `(.L_x_32) ;  /* 0xffffffe901887547 */ /* 0x000ff6000b83ffff */
[----:B------:R-:W-:Y:S01]  /*2ad0*/  UIADD3 UR41, UPT, UPT, UR41, 0x40, URZ ;  /* 0x0000004029297890 */ /* 0x000fe2000fffe0ff */
[----:B------:R-:W-:-:S03]  /*2ae0*/  MOV R2, UR40 ;  /* 0x0000002800027c02 */ /* 0x000fc60008000f00 */
[----:B------:R-:W-:Y:S01]  /*2af0*/  ULEA UR4, UR43, UR41, 0x3 ;  /* 0x000000292b047291 */ /* 0x000fe2000f8e18ff */
[----:B------:R-:W-:-:S08]  /*2b00*/  SHF.L.U32 R2, R2, 0x1f, RZ ;  /* 0x0000001f02027819 */ /* 0x000fd000000006ff */
[----:B------:R-:W1:Y:S02]  /*2b10*/  SYNCS.PHASECHK.TRANS64.TRYWAIT P0, [UR4], R2 ;  /* 0x00000002ff0075a7 */ /* 0x000e640008001104 */
[----:B-1----:R-:W-:Y:S05]  /*2b20*/  @!P0 BRA `(.L_x_33) ;  /* 0x0000006000c48947 */ /* 0x002fea0003800000 */
.L_x_132:
[----:B------:R-:W-:-:S04]  /*2b30*/  UIADD3 UR4, UPT, UPT, UR43, 0x1, URZ ;  /* 0x000000012b047890 */ /* 0x000fc8000fffe0ff */
[----:B------:R-:W-:-:S04]  /*2b40*/  UISETP.NE.AND UP0, UPT, UR4, 0x8, UPT ;  /* 0x000000080400788c */ /* 0x000fc8000bf05270 */
[----:B------:R-:W-:Y:S02]  /*2b50*/  USEL UR5, URZ, 0x1, UP0 ;  /* 0x00000001ff057887 */ /* 0x000fe40008000000 */
[----:B------:R-:W-:Y:S02]  /*2b60*/  USEL UR4, UR4, URZ, UP0 ;  /* 0x000000ff04047287 */ /* 0x000fe40008000000 */
[----:B------:R-:W-:Y:S02]  /*2b70*/  ULOP3.LUT UR6, UR40, UR5, URZ, 0x3c, !UPT ;  /* 0x0000000528067292 */ /* 0x000fe4000f8e3cff */
[----:B------:R-:W-:-:S04]  /*2b80*/  ULEA UR5, UR4, UR41, 0x3 ;  /* 0x0000002904057291 */ /* 0x000fc8000f8e18ff */
[----:B-1----:R-:W-:-:S04]  /*2b90*/  MOV R2, UR6 ;  /* 0x0000000600027c02 */ /* 0x002fc80008000f00 */
[----:B------:R-:W-:-:S04]  /*2ba0*/  SHF.L.U32 R2, R2, 0x1f, RZ ;  /* 0x0000001f02027819 */ /* 0x000fc800000006ff */
[----:B------:R-:W1:Y:S02]  /*2bb0*/  SYNCS.PHASECHK.TRANS64.TRYWAIT P0, [UR5], R2 ;  /* 0x00000002ff0075a7 */ /* 0x000e640008001105 */
[----:B-1----:R-:W-:Y:S05]  /*2bc0*/  @!P0 BRA `(.L_x_34) ;  /* 0x0000006000b48947 */ /* 0x002fea0003800000 */
.L_x_134:
        /* <DEDUP_REMOVED lines=10> */
.L_x_136:
        /* <DEDUP_REMOVED lines=10> */
.L_x_138:
        /* <DEDUP_REMOVED lines=10> */
.L_x_140:
        /* <DEDUP_REMOVED lines=10> */
.L_x_142:
        /* <DEDUP_REMOVED lines=10> */
.L_x_144:
[----:B------:R-:W-:-:S04]  /*2ef0*/  UIADD3 UR4, UPT, UPT, UR4, 0x1, URZ ;  /* 0x0000000104047890 */ /* 0x000fc8000fffe0ff */
[----:B------:R-:W-:-:S04]  /*2f00*/  UISETP.NE.AND UP0, UPT, UR4, 0x8, UPT ;  /* 0x000000080400788c */ /* 0x000fc8000bf05270 */
[----:B------:R-:W-:Y:S02]  /*2f10*/  USEL UR5, URZ, 0x1, UP0 ;  /* 0x00000001ff057887 */ /* 0x000fe40008000000 */
[----:B------:R-:W-:Y:S02]  /*2f20*/  USEL UR4, UR4, URZ, UP0 ;  /* 0x000000ff04047287 */ /* 0x000fe40008000000 */
[----:B------:R-:W-:Y:S02]  /*2f30*/  ULOP3.LUT UR5, UR6, UR5, URZ, 0x3c, !UPT ;  /* 0x0000000506057292 */ /* 0x000fe4000f8e3cff */
[----:B------:R-:W-:-:S04]  /*2f40*/  ULEA UR4, UR4, UR41, 0x3 ;  /* 0x0000002904047291 */ /* 0x000fc8000f8e18ff */
[----:B-1----:R-:W-:Y:S02]  /*2f50*/  IMAD.U32 R2, RZ, RZ, UR5 ;  /* 0x00000005ff027e24 */ /* 0x002fe4000f8e00ff */
[----:B------:R-:W-:-:S03]  /*2f60*/  MOV R0, UR4 ;  /* 0x0000000400007c02 */ /* 0x000fc60008000f00 */
[----:B------:R-:W-:-:S07]  /*2f70*/  SHF.L.U32 R2, R2, 0x1f, RZ ;  /* 0x0000001f02027819 */ /* 0x000fce00000006ff */
.L_x_40:
[----:B-1----:R1:W2:Y:S02]  /*2f80*/  SYNCS.PHASECHK.TRANS64.TRYWAIT P0, [R0+URZ], R2 ;  /* 0x00000002000075a7 */ /* 0x0022a400080011ff */
[----:B--2---:R-:W-:Y:S05]  /*2f90*/  @!P0 NANOSLEEP.SYNCS 0x989680 ;  /* 0x009896800000895d */ /* 0x004fea0003900000 */
[----:B------:R-:W2:Y:S02]  /*2fa0*/  @!P0 SYNCS.PHASECHK.TRANS64 P0, [R0+URZ], R2 ;  /* 0x00000002000085a7 */ /* 0x000ea400080010ff */
[----:B--2---:R-:W-:Y:S05]  /*2fb0*/  @P0 EXIT ;  /* 0x000000000000094d */ /* 0x004fea0003800000 */
[----:B------:R-:W-:Y:S05]  /*2fc0*/  BRA `(.L_x_40) ;  /* 0xfffffffc00ec7947 */ /* 0x000fea000383ffff */
.L_x_16:
[----:B------:R-:W2:Y:S02]  /*2fd0*/  S2UR UR4, SR_CgaCtaId ;  /* 0x00000000000479c3 */ /* 0x000ea40000008800 */
[----:B--2---:R-:W-:-:S04]  /*2fe0*/  UISETP.NE.AND UP0, UPT, UR4, URZ, UPT ;  /* 0x000000ff0400728c */ /* 0x004fc8000bf05270 */
[----:B------:R-:W-:-:S09]  /*2ff0*/  UISETP.NE.OR UP0, UPT, UR18, 0x1, UP0 ;  /* 0x000000011200788c */ /* 0x000fd20008705670 */
[----:B------:R-:W-:Y:S05]  /*3000*/  BRA.U UP0, `(.L_x_41) ;  /* 0x0000000100b47547 */ /* 0x000fea000b800000 */
[----:B------:R-:W2:Y:S01]  /*3010*/  S2UR UR5, SR_CgaCtaId ;  /* 0x00000000000579c3 */ /* 0x000ea20000008800 */
[----:B------:R-:W-:Y:S01]  /*3020*/  UMOV UR4, 0x400 ;  /* 0x0000040000047882 */ /* 0x000fe20000000000 */
[----:B------:R-:W-:Y:S01]  /*3030*/  HFMA2 R3, -RZ, RZ, 0, 5.9604644775390625e-08 ;  /* 0x00000001ff037431 */ /* 0x000fe200000001ff */
[----:B------:R-:W-:Y:S01]  /*3040*/  ISETP.NE.AND P0, PT, R0, RZ, PT ;  /* 0x000000ff0000720c */ /* 0x000fe20003f05270 */
[----:B------:R-:W-:Y:S01]  /*3050*/  IMAD.MOV.U32 R8, RZ, RZ, RZ ;  /* 0x000000ffff087224 */ /* 0x000fe200078e00ff */
[----:B--2---:R-:W-:-:S04]  /*3060*/  ULEA UR4, UR5, UR4, 0x18 ;  /* 0x0000000405047291 */ /* 0x004fc8000f8ec0ff */
[----:B------:R-:W-:Y:S02]  /*3070*/  UIADD3 UR5, UPT, UPT, UR4, 0xd8, URZ ;  /* 0x000000d804057890 */ /* 0x000fe4000fffe0ff */
[----:B------:R-:W-:Y:S02]  /*3080*/  UIADD3 UR8, UPT, UPT, UR4, 0xd0, URZ ;  /* 0x000000d004087890 */ /* 0x000fe4000fffe0ff */
[----:B------:R-:W-:-:S12]  /*3090*/  UPRMT UR5, URZ, 0x654, UR5 ;  /* 0x00000654ff057896 */ /* 0x000fd80008000005 */
.L_x_44:
[----:B------:R-:W-:Y:S01]  /*30a0*/  SHF.L.U32 R6, R3, 0x1f, RZ ;  /* 0x0000001f03067819 */ /* 0x000fe200000006ff */
[----:B------:R-:W-:Y:S02]  /*30b0*/  IMAD.U32 R4, RZ, RZ, UR8 ;  /* 0x00000008ff047e24 */ /* 0x000fe4000f8e00ff */
[----:B------:R-:W-:Y:S01]  /*30c0*/  @!P0 IMAD.MOV.U32 R5, RZ, RZ, 0x10 ;  /* 0x00000010ff058424 */ /* 0x000fe200078e00ff */
[----:B------:R-:W2:Y:S02]  /*30d0*/  SYNCS.PHASECHK.TRANS64.TRYWAIT P1, [UR4+0xd8], R6 ;  /* 0x0000d806ff0075a7 */ /* 0x000ea40008021104 */
[----:B------:R-:W-:-:S04]  /*30e0*/  PRMT R4, R0, 0x654, R4 ;  /* 0x0000065400047816 */ /* 0x000fc80000000004 */
[----:B------:R-:W-:Y:S01]  /*30f0*/  SEL R2, R4, R2, !P0 ;  /* 0x0000000204027207 */ /* 0x000fe20004000000 */
[----:B--2---:R-:W-:Y:S06]  /*3100*/  @!P1 BRA `(.L_x_42) ;  /* 0x0000005c00f49947 */ /* 0x004fec0003800000 */
.L_x_146:
[----:B------:R-:W-:Y:S01]  /*3110*/  UIADD3 UR6, UPT, UPT, UR4, 0x110, URZ ;  /* 0x0000011004067890 */ /* 0x000fe2000fffe0ff */
[----:B------:R3:W-:Y:S01]  /*3120*/  @!P0 SYNCS.ARRIVE.TRANS64.RED RZ, [R2+URZ], R5 ;  /* 0x0000000502ff89a7 */ /* 0x0007e200080004ff */
[----:B------:R-:W-:Y:S01]  /*3130*/  UIADD3 UR7, UPT, UPT, UR4, 0xd0, URZ ;  /* 0x000000d004077890 */ /* 0x000fe2000fffe0ff */
[----:B------:R-:W-:-:S08]  /*3140*/  LOP3.LUT R3, R3, 0x1, RZ, 0x3c, !PT ;  /* 0x0000000103037812 */ /* 0x000fd000078e3cff */
[----:B------:R-:W-:Y:S06]  /*3150*/  UGETNEXTWORKID.BROADCAST [UR6], [UR7] ;  /* 0x00000000060073ca */ /* 0x000fec0008000100 */
[----:B---3--:R-:W-:-:S04]  /*3160*/  SHF.L.U32 R5, R8, 0x1f, RZ ;  /* 0x0000001f08057819 */ /* 0x008fc800000006ff */
[----:B------:R-:W3:Y:S02]  /*3170*/  SYNCS.PHASECHK.TRANS64.TRYWAIT P1, [UR4+0xd0], R5 ;  /* 0x0000d005ff0075a7 */ /* 0x000ee40008021104 */
[----:B---3--:R-:W-:Y:S05]  /*3180*/  @!P1 BRA `(.L_x_43) ;  /* 0x0000005c00ec9947 */ /* 0x008fea0003800000 */
.L_x_148:
[----:B--2---:R-:W2:Y:S01]  /*3190*/  LDS.128 R4, [UR4+0x110] ;  /* 0x00011004ff047984 */ /* 0x004ea20008000c00 */
[----:B------:R-:W-:Y:S01]  /*31a0*/  LOP3.LUT R8, R8, 0x1, RZ, 0x3c, !PT ;  /* 0x0000000108087812 */ /* 0x000fe200078e3cff */
[----:B------:R-:W-:Y:S01]  /*31b0*/  @!PT LDS RZ, [RZ] ;  /* 0x00000000fffff984 */ /* 0x000fe20000000800 */
[----:B------:R-:W-:Y:S01]  /*31c0*/  @!PT LDS RZ, [RZ] ;  /* 0x00000000fffff984 */ /* 0x000fe20000000800 */
[----:B------:R-:W-:Y:S01]  /*31d0*/  @!PT LDS RZ, [RZ] ;  /* 0x00000000fffff984 */ /* 0x000fe20000000800 */
[----:B------:R-:W-:Y:S01]  /*31e0*/  @!PT LDS RZ, [RZ] ;  /* 0x00000000fffff984 */ /* 0x000fe20000000800 */
[----:B------:R3:W-:Y:S06]  /*31f0*/  MEMBAR.ALL.CTA ;  /* 0x0000000000007992 */ /* 0x0007ec0000008000 */
[----:B---3--:R-:W3:Y:S02]  /*3200*/  FENCE.VIEW.ASYNC.S ;  /* 0x00000000000073c6 */ /* 0x008ee40000000000 */
[----:B---3--:R-:W-:Y:S01]  /*3210*/  SYNCS.ARRIVE.TRANS64.RED.A1T0 RZ, [UR5], RZ ;  /* 0x000000ffffff79a7 */ /* 0x008fe20008100405 */
[----:B--2---:R-:W-:-:S13]  /*3220*/  LOP3.LUT P1, RZ, R6, 0x1, RZ, 0xc0, !PT ;  /* 0x0000000106ff7812 */ /* 0x004fda000782c0ff */
[----:B------:R-:W-:Y:S05]  /*3230*/  @P1 BRA `(.L_x_44) ;  /* 0xfffffffc00981947 */ /* 0x000fea000383ffff */
[----:B------:R-:W-:-:S04]  /*3240*/  SHF.L.U32 R0, R3, 0x1f, RZ ;  /* 0x0000001f03007819 */ /* 0x000fc800000006ff */
[----:B------:R-:W2:Y:S02]  /*3250*/  SYNCS.PHASECHK.TRANS64 P0, [UR4+0xd8], R0 ;  /* 0x0000d800ff0075a7 */ /* 0x000ea40008001004 */
[----:B-12---:R-:W-:Y:S05]  /*3260*/  @P0 EXIT ;  /* 0x000000000000094d */ /* 0x006fea0003800000 */
[----:B------:R-:W-:-:S07]  /*3270*/  MOV R0, UR4 ;  /* 0x0000000400007c02 */ /* 0x000fce0008000f00 */
.L_x_45:
[----:B-1----:R-:W-:-:S04]  /*3280*/  SHF.L.U32 R2, R3, 0x1f, RZ ;  /* 0x0000001f03027819 */ /* 0x002fc800000006ff */
[----:B------:R1:W2:Y:S03]  /*3290*/  SYNCS.PHASECHK.TRANS64.TRYWAIT P0, [R0+URZ+0xd8], R2 ;  /* 0x0000d802000075a7 */ /* 0x0002a600080011ff */
[----:B--2---:R-:W-:Y:S05]  /*32a0*/  @!P0 NANOSLEEP.SYNCS 0x989680 ;  /* 0x009896800000895d */ /* 0x004fea0003900000 */
[----:B------:R-:W2:Y:S02]  /*32b0*/  @!P0 SYNCS.PHASECHK.TRANS64 P0, [R0+URZ+0xd8], R2 ;  /* 0x0000d802000085a7 */ /* 0x000ea400080010ff */
[----:B--2---:R-:W-:Y:S05]  /*32c0*/  @P0 EXIT ;  /* 0x000000000000094d */ /* 0x004fea0003800000 */
[----:B------:R-:W-:Y:S05]  /*32d0*/  BRA `(.L_x_45) ;  /* 0xfffffffc00e87947 */ /* 0x000fea000383ffff */
.L_x_41:
[----:B------:R-:W-:-:S09]  /*32e0*/  UISETP.NE.AND UP0, UPT, UR18, URZ, UPT ;  /* 0x000000ff1200728c */ /* 0x000fd2000bf05270 */
[----:B------:R-:W-:Y:S05]  /*32f0*/  BRA.U UP0, `(.L_x_46) ;  /* 0x0000000d00887547 */ /* 0x000fea000b800000 */
[----:B------:R-:W2:Y:S01]  /*3300*/  S2UR UR7, SR_CgaCtaId ;  /* 0x00000000000779c3 */ /* 0x000ea20000008800 */
[----:B------:R-:W-:Y:S01]  /*3310*/  UMOV UR4, 0x40 ;  /* 0x0000004000047882 */ /* 0x000fe20000000000 */
[----:B------:R-:W-:Y:S01]  /*3320*/  NOP ;  /* 0x0000000000007918 */ /* 0x000fe20000000000 */
[----:B------:R-:W-:Y:S01]  /*3330*/  UMOV UR6, 0x400 ;  /* 0x0000040000067882 */ /* 0x000fe20000000000 */
[----:B--2---:R-:W-:Y:S02]  /*3340*/  ULEA UR5, UR7, UR4, 0x18 ;  /* 0x0000000407057291 */ /* 0x004fe4000f8ec0ff */
[----:B------:R-:W-:-:S07]  /*3350*/  ULEA UR6, UR7, UR6, 0x18 ;  /* 0x0000000607067291 */ /* 0x000fce000f8ec0ff */
[----:B------:R-:W2:Y:S02]  /*3360*/  LDS.U8 R0, [UR5+0x1c] ;  /* 0x00001c05ff007984 */ /* 0x000ea40008000000 */
[----:B--2---:R-:W-:-:S13]  /*3370*/  ISETP.NE.AND P0, PT, R0, RZ, PT ;  /* 0x000000ff0000720c */ /* 0x004fda0003f05270 */
[----:B------:R-:W-:Y:S05]  /*3380*/  @P0 BRA `(.L_x_47) ;  /* 0x0000000000580947 */ /* 0x000fea0003800000 */
[----:B------:R-:W-:-:S13]  /*3390*/  ELECT P0, URZ, PT ;  /* 0x0000000000ff782f */ /* 0x000fda0003800000 */
[----:B------:R-:W-:Y:S05]  /*33a0*/  @!P0 BRA `(.L_x_48) ;  /* 0x0000000000608947 */ /* 0x000fea0003800000 */
[----:B------:R-:W-:Y:S01]  /*33b0*/  UMOV UR4, 0x10 ;  /* 0x0000001000047882 */ /* 0x000fe20000000000 */
[----:B------:R-:W-:Y:S01]  /*33c0*/  HFMA2 R0, -RZ, RZ, 0, 5.9604644775390625e-08 ;  /* 0x00000001ff007431 */ /* 0x000fe200000001ff */
[----:B------:R-:W-:-:S03]  /*33d0*/  MOV R2, 0xffff ;  /* 0x0000ffff00027802 */ /* 0x000fc60000000f00 */
[----:B------:R-:W-:Y:S04]  /*33e0*/  DEPBAR.LE SB2, 0x36 ;  /* 0x0000ad800000791a */ /* 0x000fe80000000000 */
[----:B------:R-:W2:Y:S02]  /*33f0*/  UTCATOMSWS.FIND_AND_SET.ALIGN UP0, UR4, UR4 ;  /* 0x00000004000475e3 */ /* 0x000ea40008000800 */
[----:B--2---:R-:W-:Y:S01]  /*3400*/  MOV R3, UR4 ;  /* 0x0000000400037c02 */ /* 0x004fe20008000f00 */
[----:B------:R-:W-:Y:S06]  /*3410*/  BRA.U UP0, `(.L_x_49) ;  /* 0x0000000100187547 */ /* 0x000fec000b800000 */
.L_x_50:
[----:B------:R-:W-:Y:S05]  /*3420*/  NANOSLEEP 0x64 ;  /* 0x000000640000795d */ /* 0x000fea0003800000 */
[----:B------:R-:W-:-:S05]  /*3430*/  UMOV UR4, 0x10 ;  /* 0x0000001000047882 */ /* 0x000fca0000000000 */
[----:B------:R-:W-:Y:S04]  /*3440*/  DEPBAR.LE SB2, 0x36 ;  /* 0x0000ad800000791a */ /* 0x000fe80000000000 */
[----:B------:R-:W2:Y:S02]  /*3450*/  UTCATOMSWS.FIND_AND_SET.ALIGN UP0, UR4, UR4 ;  /* 0x00000004000475e3 */ /* 0x000ea40008000800 */
[----:B--2---:R-:W-:Y:S01]  /*3460*/  MOV R3, UR4 ;  /* 0x0000000400037c02 */ /* 0x004fe20008000f00 */
[----:B------:R-:W-:Y:S05]  /*3470*/  BRA.U !UP0, `(.L_x_50) ;  /* 0xfffffffd08e87547 */ /* 0x000fea000b83ffff */
.L_x_49:
[-C--:B------:R-:W-:Y:S02]  /*3480*/  SHF.L.U32 R2, R2, R3.reuse, RZ ;  /* 0x0000000302027219 */ /* 0x080fe400000006ff */
[----:B------:R-:W-:Y:S01]  /*3490*/  SHF.L.U32 R0, R0, R3, RZ ;  /* 0x0000000300007219 */ /* 0x000fe200000006ff */
[----:B------:R-:W-:Y:S02]  /*34a0*/  IMAD.SHL.U32 R3, R3, 0x20, RZ ;  /* 0x0000002003037824 */ /* 0x000fe400078e00ff */
[----:B------:R2:W-:Y:S04]  /*34b0*/  ATOMS.OR RZ, [UR5+0x14], R2 ;  /* 0x00001402ffff798c */ /* 0x0005e8000b000005 */
[----:B------:R2:W-:Y:S04]  /*34c0*/  ATOMS.OR RZ, [UR5+0x18], R0 ;  /* 0x00001800ffff798c */ /* 0x0005e8000b000005 */
[----:B------:R2:W-:Y:S01]  /*34d0*/  STS [UR6+0x120], R3 ;  /* 0x00012003ff007988 */ /* 0x0005e20008000806 */
[----:B------:R-:W-:Y:S05]  /*34e0*/  BRA `(.L_x_48) ;  /* 0x0000000000107947 */ /* 0x000fea0003800000 */
.L_x_47:
[----:B------:R-:W-:Y:S02]  /*34f0*/  MOV R0, 0xffffffff ;  /* 0xffffffff00007802 */ /* 0x000fe40000000f00 */
[----:B------:R-:W-:-:S03]  /*3500*/  MOV R2, 0x3530 ;  /* 0x0000353000027802 */ /* 0x000fc60000000f00 */
[----:B------:R2:W-:Y:S04]  /*3510*/  STS [UR6+0x120], R0 ;  /* 0x00012000ff007988 */ /* 0x0005e80008000806 */
[----:B-12--5:R-:W-:Y:S05]  /*3520*/  CALL.REL.NOINC `($__internal_1_$__cuda_sm10x_tcgen05_guardrail_trap_phase_invalid_during_alloc) ;  /* 0x0000006000f87944 */ /* 0x026fea0003c00000 */
.L_x_48:
[----:B------:R-:W-:Y:S05]  /*3530*/  WARPSYNC.ALL ;  /* 0x0000000000007948 */ /* 0x000fea0003800000 */
[----:B------:R-:W3:Y:S01]  /*3540*/  S2UR UR4, SR_CgaCtaId ;  /* 0x00000000000479c3 */ /* 0x000ee20000008800 */
[----:B------:R-:W-:Y:S01]  /*3550*/  UMOV UR20, 0x400 ;  /* 0x0000040000147882 */ /* 0x000fe20000000000 */
[----:B------:R-:W-:-:S06]  /*3560*/  NOP ;  /* 0x0000000000007918 */ /* 0x000fcc0000000000 */
[----:B------:R-:W-:Y:S06]  /*3570*/  BAR.ARV 0x6, 0xa0 ;  /* 0x0182800000007b1d */ /* 0x000fec0000002000 */
[----:B------:R-:W4:Y:S01]  /*3580*/  LDCU.64 UR6, c[0x0][0x388] ;  /* 0x00007100ff0677ac */ /* 0x000f220008000a00 */
[----:B------:R-:W-:Y:S01]  /*3590*/  IMAD.MOV.U32 R8, RZ, RZ, 0x1 ;  /* 0x00000001ff087424 */ /* 0x000fe200078e00ff */
[----:B------:R-:W1:Y:S01]  /*35a0*/  LDCU.64 UR8, c[0x0][0x390] ;  /* 0x00007200ff0877ac */ /* 0x000e620008000a00 */
[----:B------:R-:W-:Y:S01]  /*35b0*/  UMOV UR23, URZ ;  /* 0x000000ff00177c82 */ /* 0x000fe20008000000 */
[----:B------:R-:W-:Y:S01]  /*35c0*/  UMOV UR19, URZ ;  /* 0x000000ff00137c82 */ /* 0x000fe20008000000 */
[----:B---3--:R-:W-:Y:S01]  /*35d0*/  ULEA UR20, UR4, UR20, 0x18 ;  /* 0x0000001404147291 */ /* 0x008fe2000f8ec0ff */
[----:B------:R-:W-:Y:S01]  /*35e0*/  UMOV UR32, 0x0 ;  /* 0x0000000000207882 */ /* 0x000fe20000000000 */
[----:B------:R-:W-:Y:S01]  /*35f0*/  UMOV UR33, 0x4210490 ;  /* 0x0421049000217882 */ /* 0x000fe20000000000 */
[----:B------:R-:W-:Y:S01]  /*3600*/  UMOV UR30, 0x0 ;  /* 0x00000000001e7882 */ /* 0x000fe20000000000 */
[----:B------:R-:W-:Y:S01]  /*3610*/  UMOV UR31, 0x4210490 ;  /* 0x04210490001f7882 */ /* 0x000fe20000000000 */
[----:B------:R-:W-:Y:S01]  /*3620*/  UMOV UR28, 0x0 ;  /* 0x00000000001c7882 */ /* 0x000fe20000000000 */
[----:B------:R-:W-:Y:S01]  /*3630*/  UMOV UR29, 0x4210490 ;  /* 0x04210490001d7882 */ /* 0x000fe20000000000 */
[----:B----4-:R-:W-:-:S02]  /*3640*/  UIADD3 UR4, UPT, UPT, UR6, 0x3f, URZ ;  /* 0x0000003f06047890 */ /* 0x010fc4000fffe0ff */
[----:B------:R-:W2:Y:S01]  /*3650*/  LDS R9, [UR20+0x120] ;  /* 0x00012014ff097984 */ /* 0x000ea20008000800 */
[----:B------:R-:W-:Y:S01]  /*3660*/  UMOV UR26, 0x0 ;  /* 0x00000000001a7882 */ /* 0x000fe20000000000 */
[----:B------:R-:W-:Y:S01]  /*3670*/  UMOV UR27, 0x4210490 ;  /* 0x04210490001b7882 */ /* 0x000fe20000000000 */
[----:B------:R-:W-:-:S04]  /*3680*/  USHF.R.S32.HI UR5, URZ, 0x1f, UR4 ;  /* 0x0000001fff057899 */ /* 0x000fc80008011404 */
[----:B------:R-:W-:Y:S02]  /*3690*/  ULEA.HI UR4, UR5, UR4, URZ, 0x6 ;  /* 0x0000000405047291 */ /* 0x000fe4000f8f30ff */
[----:B------:R-:W-:Y:S02]  /*36a0*/  UIADD3 UR5, UPT, UPT, UR20, 0x4400, URZ ;  /* 0x0000440014057890 */ /* 0x000fe4000fffe0ff */
[----:B------:R-:W-:Y:S02]  /*36b0*/  USHF.R.S32.HI UR4, URZ, 0x6, UR4 ;  /* 0x00000006ff047899 */ /* 0x000fe40008011404 */
[----:B------:R-:W-:Y:S02]  /*36c0*/  USHF.R.U32.HI UR6, URZ, 0x4, UR5 ;  /* 0x00000004ff067899 */ /* 0x000fe40008011605 */
[----:B------:R-:W-:Y:S02]  /*36d0*/  UIMAD UR4, UR4, UR7, URZ ;  /* 0x00000007040472a4 */ /* 0x000fe4000f8e02ff */
[----:B------:R-:W-:-:S02]  /*36e0*/  ULOP3.LUT UR6, UR6, 0x3fff, URZ, 0xc0, !UPT ;  /* 0x00003fff06067892 */ /* 0x000fc4000f8ec0ff */
[----:B-1----:R-:W-:Y:S02]  /*36f0*/  UIMAD UR4, UR4, UR8, URZ ;  /* 0x00000008040472a4 */ /* 0x002fe4000f8e02ff */
[----:B------:R-:W-:Y:S02]  /*3700*/  ULOP3.LUT UR21, UR6, 0x10000, URZ, 0xfc, !UPT ;  /* 0x0001000006157892 */ /* 0x000fe4000f8efcff */
[----:B------:R-:W-:Y:S02]  /*3710*/  UIMAD UR9, UR4, UR9, URZ ;  /* 0x00000009040972a4 */ /* 0x000fe4000f8e02ff */
[----:B------:R-:W-:Y:S02]  /*3720*/  UIADD3 UR4, UPT, UPT, UR20, 0x14400, URZ ;  /* 0x0001440014047890 */ /* 0x000fe4000fffe0ff */
[----:B------:R-:W-:Y:S02]  /*3730*/  UIADD3 UR34, UPT, UPT, UR9, -0x1, URZ ;  /* 0xffffffff09227890 */ /* 0x000fe4000fffe0ff */
[----:B------:R-:W-:-:S02]  /*3740*/  USHF.R.U32.HI UR5, URZ, 0x4, UR4 ;  /* 0x00000004ff057899 */ /* 0x000fc40008011604 */
[----:B------:R-:W-:Y:S02]  /*3750*/  UIADD3 UR4, UPT, UPT, UR20, 0xd8, URZ ;  /* 0x000000d814047890 */ /* 0x000fe4000fffe0ff */
[----:B------:R-:W-:Y:S02]  /*3760*/  ULOP3.LUT UR5, UR5, 0x3fff, URZ, 0xc0, !UPT ;  /* 0x00003fff05057892 */ /* 0x000fe4000f8ec0ff */
[----:B------:R-:W-:Y:S02]  /*3770*/  UPRMT UR25, URZ, 0x654, UR4 ;  /* 0x00000654ff197896 */ /* 0x000fe40008000004 */
[----:B------:R-:W-:Y:S02]  /*3780*/  ULOP3.LUT UR22, UR5, 0x2000000, URZ, 0xfc, !UPT ;  /* 0x0200000005167892 */ /* 0x000fe4000f8efcff */
[----:B------:R-:W-:Y:S01]  /*3790*/  UISETP.GE.AND UP3, UPT, UR9, 0x1, UPT ;  /* 0x000000010900788c */ /* 0x000fe2000bf66270 */
[C---:B--2---:R-:W-:Y:S01]  /*37a0*/  VIADD R3, R9.reuse, 0x80 ;  /* 0x0000008009037836 */ /* 0x044fe20000000000 */
[----:B------:R-:W-:-:S04]  /*37b0*/  LOP3.LUT R2, R9, 0xffff, RZ, 0xc0, !PT ;  /* 0x0000ffff09027812 */ /* 0x000fc800078ec0ff */
[----:B------:R-:W-:-:S05]  /*37c0*/  LOP3.LUT R3, R3, 0xffff, RZ, 0xc0, !PT ;  /* 0x0000ffff03037812 */ /* 0x000fca00078ec0ff */
[----:B------:R1:W-:Y:S02]  /*37d0*/  STL.64 [R1], R2 ;  /* 0x0000000201007387 */ /* 0x0003e40000100a00 */
[----:B-1----:R-:W-:-:S07]  /*37e0*/  CS2R R2, SRZ ;  /* 0x0000000000027805 */ /* 0x002fce000001ff00 */
.L_x_57:
[----:B-1----:R-:W-:-:S04]  /*37f0*/  SHF.L.U32 R4, R3, 0x1f, RZ ;  /* 0x0000001f03047819 */ /* 0x002fc800000006ff */
[----:B------:R-:W1:Y:S02]  /*3800*/  SYNCS.PHASECHK.TRANS64.TRYWAIT P0, [UR20+0xd0], R4 ;  /* 0x0000d004ff0075a7 */ /* 0x000e640008001114 */
[----:B-12-4-:R-:W-:Y:S05]  /*3810*/  @!P0 BRA `(.L_x_51) ;  /* 0x0000005800608947 */ /* 0x016fea0003800000 */
.L_x_150:
[----:B-1----:R-:W1:Y:S01]  /*3820*/  LDS.128 R4, [UR20+0x110] ;  /* 0x00011014ff047984 */ /* 0x002e620008000c00 */
[----:B------:R-:W-:Y:S01]  /*3830*/  ULEA UR24, UR23, UR20, 0x3 ;  /* 0x0000001417187291 */ /* 0x000fe2000f8e18ff */
[----:B------:R-:W-:Y:S01]  /*3840*/  SHF.L.U32 R0, R8, 0x1f, RZ ;  /* 0x0000001f08007819 */ /* 0x000fe200000006ff */
[----:B------:R-:W-:Y:S01]  /*3850*/  @!PT LDS RZ, [RZ] ;  /* 0x00000000fffff984 */ /* 0x000fe20000000800 */
[----:B------:R-:W-:Y:S01]  /*3860*/  @!PT LDS RZ, [RZ] ;  /* 0x00000000fffff984 */ /* 0x000fe20000000800 */
[----:B------:R-:W-:Y:S01]  /*3870*/  @!PT LDS RZ, [RZ] ;  /* 0x00000000fffff984 */ /* 0x000fe20000000800 */
[----:B------:R-:W-:Y:S01]  /*3880*/  @!PT LDS RZ, [RZ] ;  /* 0x00000000fffff984 */ /* 0x000fe20000000800 */
[----:B------:R2:W-:Y:S06]  /*3890*/  MEMBAR.ALL.CTA ;  /* 0x0000000000007992 */ /* 0x0005ec0000008000 */
[----:B--2---:R-:W2:Y:S02]  /*38a0*/  FENCE.VIEW.ASYNC.S ;  /* 0x00000000000073c6 */ /* 0x004ea40000000000 */
[----:B--2---:R-:W-:Y:S01]  /*38b0*/  SYNCS.ARRIVE.TRANS64.RED.A1T0 RZ, [UR25], RZ ;  /* 0x000000ffffff79a7 */ /* 0x004fe20008100419 */
[----:B------:R-:W2:Y:S01]  /*38c0*/  SYNCS.PHASECHK.TRANS64.TRYWAIT P0, [UR24+0xf0], R0 ;  /* 0x0000f000ff0075a7 */ /* 0x000ea20008001118 */
[----:B-1----:R-:W-:Y:S01]  /*38d0*/  LOP3.LUT P3, RZ, R6, 0x1, RZ, 0xc0, !PT ;  /* 0x0000000106ff7812 */ /* 0x002fe2000786c0ff */
[----:B--2---:R-:W-:-:S12]  /*38e0*/  @!P0 BRA `(.L_x_52) ;  /* 0x0000005800448947 */ /* 0x004fd80003800000 */
.L_x_152:
[----:B------:R-:W-:Y:S05]  /*38f0*/  BRA.U !UP3, `(.L_x_53) ;  /* 0x000000010bf87547 */ /* 0x000fea000b800000 */
[----:B-1----:R-:W-:Y:S01]  /*3900*/  IMAD.U32 R0, RZ, RZ, UR23 ;  /* 0x00000017ff007e24 */ /* 0x002fe2000f8e00ff */
[----:B------:R-:W-:-:S04]  /*3910*/  ULEA UR4, UR19, UR20, 0x3 ;  /* 0x0000001413047291 */ /* 0x000fc8000f8e18ff */
[----:B------:R-:W-:-:S05]  /*3920*/  LEA R0, R0, R1, 0x2 ;  /* 0x0000000100007211 */ /* 0x000fca00078e10ff */
[----:B------:R1:W5:Y:S01]  /*3930*/  LDL R4, [R0] ;  /* 0x0000000000047983 */ /* 0x0003620000100800 */
[----:B------:R-:W-:Y:S01]  /*3940*/  UPLOP3.LUT UP2, UPT, UPT, UPT, UPT, 0x40, 0x4 ;  /* 0x000000000004789c */ /* 0x000fe20003f4e870 */
[----:B------:R-:W-:Y:S01]  /*3950*/  UMOV UR17, UR34 ;  /* 0x0000002200117c82 */ /* 0x000fe20008000000 */
[----:B-1----:R-:W-:-:S04]  /*3960*/  SHF.L.U32 R0, R2, 0x1f, RZ ;  /* 0x0000001f02007819 */ /* 0x002fc800000006ff */
[----:B------:R1:W2:Y:S01]  /*3970*/  SYNCS.PHASECHK.TRANS64.TRYWAIT P2, [UR4], R0 ;  /* 0x00000000ff0075a7 */ /* 0x0002a20008041104 */
[----:B------:R-:W-:-:S05]  /*3980*/  UMOV UR4, UR19 ;  /* 0x0000001300047c82 */ /* 0x000fca0008000000 */
.L_x_56:
[----:B------:R-:W-:Y:S01]  /*3990*/  ULEA UR18, UR4, UR20, 0x3 ;  /* 0x0000001404127291 */ /* 0x000fe2000f8e18ff */
[----:B--234-:R-:W-:Y:S11]  /*39a0*/  @P2 BRA `(.L_x_54) ;  /* 0x00000000000c2947 */ /* 0x01cff60003800000 */
[----:B------:R-:W-:Y:S04]  /*39b0*/  SHF.L.U32 R5, R2, 0x1f, RZ ;  /* 0x0000001f02057819 */ /* 0x000fe800000006ff */
[----:B------:R-:W2:Y:S02]  /*39c0*/  SYNCS.PHASECHK.TRANS64.TRYWAIT P0, [UR18], R5 ;  /* 0x00000005ff0075a7 */ /* 0x000ea40008001112 */
[----:B--2---:R-:W-:Y:S05]  /*39d0*/  @!P0 BRA `(.L_x_55) ;  /* 0x0000005800208947 */ /* 0x004fea0003800000 */
.L_x_54:
[----:B------:R-:W-:Y:S01]  /*39e0*/  UISETP.NE.AND UP0, UPT, UR17, URZ, UPT ;  /* 0x000000ff1100728c */ /* 0x000fe2000bf05270 */
[----:B------:R-:W-:Y:S01]  /*39f0*/  PLOP3.LUT P2, PT, PT, PT, PT, 0x80, 0x8 ;  /* 0x000000000008781c */ /* 0x000fe20003f4f070 */
[----:B------:R-:W-:Y:S01]  /*3a00*/  UIADD3 UR5, UPT, UPT, UR4, 0x1, URZ ;  /* 0x0000000104057890 */ /* 0x000fe2000fffe0ff */
[----:B------:R-:W-:Y:S11]  /*3a10*/  ELECT P1, URZ, PT ;  /* 0x0000000000ff782f */ /* 0x000ff60003820000 */
[----:B------:R-:W-:Y:S02]  /*3a20*/  @!UPT UIADD3 URZ, UPT, UPT, URZ, URZ, URZ ;  /* 0x000000fffffff290 */ /* 0x000fe4000fffe0ff */
[----:B-----5:R-:W-:Y:S01]  /*3a30*/  @P1 R2UR.BROADCAST UR8, R4 ;  /* 0x00000000040812ca */ /* 0x020fe200008e0000 */
[----:B------:R-:W-:Y:S01]  /*3a40*/  UISETP.NE.AND UP1, UPT, UR5, 0x8, UPT ;  /* 0x000000080500788c */ /* 0x000fe2000bf25270 */
[----:B------:R-:W-:Y:S01]  /*3a50*/  PLOP3.LUT P0, PT, PT, PT, UP0, 0x80, 0x8 ;  /* 0x000000000008781c */ /* 0x000fe20003f0f008 */
[----:B------:R-:W-:Y:S02]  /*3a60*/  ULEA UR10, UR4, UR22, 0xa ;  /* 0x00000016040a7291 */ /* 0x000fe4000f8e50ff */
[----:B------:R-:W-:Y:S02]  /*3a70*/  USEL UR6, URZ, 0x1, UP1 ;  /* 0x00000001ff067887 */ /* 0x000fe40008800000 */
[----:B------:R-:W-:Y:S02]  /*3a80*/  USEL UR19, UR5, URZ, UP1 ;  /* 0x000000ff05137287 */ /* 0x000fe40008800000 */
[----:B------:R-:W-:Y:S02]  /*3a90*/  ULEA UR14, UR4, UR21, 0x9 ;  /* 0x00000015040e7291 */ /* 0x000fe4000f8e48ff */
[----:B------:R-:W-:Y:S01]  /*3aa0*/  @UP0 ULEA UR5, UR19, UR20, 0x3 ;  /* 0x0000001413050291 */ /* 0x000fe2000f8e18ff */
[----:B------:R-:W-:Y:S01]  /*3ab0*/  LOP3.LUT R2, R2, UR6, RZ, 0x3c, !PT ;  /* 0x0000000602027c12 */ /* 0x000fe2000f8e3cff */
[----:B------:R-:W-:Y:S02]  /*3ac0*/  UIADD3 UR6, UPT, UPT, UR10, 0x80, URZ ;  /* 0x000000800a067890 */ /* 0x000fe4000fffe0ff */
[----:B------:R-:W-:Y:S01]  /*3ad0*/  UIADD3 UR4, UPT, UPT, UR14, 0x2, URZ ;  /* 0x000000020e047890 */ /* 0x000fe2000fffe0ff */
[----:B-1----:R-:W-:Y:S01]  /*3ae0*/  @P0 SHF.L.U32 R0, R2, 0x1f, RZ ;  /* 0x0000001f02000819 */ /* 0x002fe200000006ff */
[----:B------:R-:W-:Y:S01]  /*3af0*/  UIADD3 UR12, UPT, UPT, UR10, 0x100, URZ ;  /* 0x000001000a0c7890 */ /* 0x000fe2000fffe0ff */
[----:B------:R-:W-:Y:S02]  /*3b00*/  UMOV UR11, 0x40004040 ;  /* 0x40004040000b7882 */ /* 0x000fe40000000000 */
[----:B------:R3:W4:Y:S01]  /*3b10*/  @P0 SYNCS.PHASECHK.TRANS64.TRYWAIT P2, [UR5], R0 ;  /* 0x00000000ff0005a7 */ /* 0x0007220008041105 */
[----:B------:R-:W-:Y:S11]  /*3b20*/  ELECT P0, URZ, PT ;  /* 0x0000000000ff782f */ /* 0x000ff60003800000 */
[----:B------:R-:W-:Y:S02]  /*3b30*/  @!UPT UIADD3 URZ, UPT, UPT, URZ, URZ, URZ ;  /* 0x000000fffffff290 */ /* 0x000fe4000fffe0ff */
[C---:B------:R-:W-:Y:S02]  /*3b40*/  @P0 R2UR.BROADCAST UR16, R4.reuse ;  /* 0x00000000041002ca */ /* 0x040fe400008e0000 */
[----:B------:R-:W-:Y:S01]  /*3b50*/  ELECT P0, URZ, PT ;  /* 0x0000000000ff782f */ /* 0x000fe20003800000 */
[----:B------:R-:W-:Y:S01]  /*3b60*/  UMOV UR15, 0x40004040 ;  /* 0x40004040000f7882 */ /* 0x000fe20000000000 */
[----:B------:R-:W-:Y:S01]  /*3b70*/  UMOV UR7, 0x40004040 ;  /* 0x4000404000077882 */ /* 0x000fe20000000000 */
[----:B------:R1:W-:Y:S01]  /*3b80*/  UTCHMMA gdesc[UR14], gdesc[UR10], tmem[UR8], tmem[UR32], idesc[UR33], UP2 ;  /* 0x00ff200a0e0075ea */ /* 0x0003e20009000008 */
[----:B------:R-:W-:Y:S01]  /*3b90*/  UPLOP3.LUT UP2, UPT, UPT, UPT, UPT, 0x80, 0x8 ;  /* 0x000000000008789c */ /* 0x000fe20003f4f070 */
[----:B------:R-:W-:Y:S01]  /*3ba0*/  UMOV UR5, 0x40004040 ;  /* 0x4000404000057882 */ /* 0x000fe20000000000 */
[----:B------:R-:W-:Y:S01]  /*3bb0*/  UMOV UR13, 0x40004040 ;  /* 0x40004040000d7882 */ /* 0x000fe20000000000 */
[----:B------:R-:W-:Y:S04]  /*3bc0*/  UMOV UR9, 0x40004040 ;  /* 0x4000404000097882 */ /* 0x000fe80000000000 */
[----:B------:R2:W-:Y:S01]  /*3bd0*/  UTCHMMA gdesc[UR4], gdesc[UR6], tmem[UR16], tmem[UR30], idesc[UR31], UPT ;  /* 0x00ff1e06040075ea */ /* 0x0005e2000b800010 */
[----:B-1----:R-:W-:Y:S01]  /*3be0*/  UIADD3 UR8, UPT, UPT, UR14, 0x4, URZ ;  /* 0x000000040e087890 */ /* 0x002fe2000fffe0ff */
[C---:B------:R-:W-:Y:S02]  /*3bf0*/  @P0 R2UR.BROADCAST UR15, R4.reuse ;  /* 0x00000000040f02ca */ /* 0x040fe400008e0000 */
[----:B------:R-:W-:Y:S01]  /*3c00*/  ELECT P0, URZ, PT ;  /* 0x0000000000ff782f */ /* 0x000fe20003800000 */
[----:B------:R-:W-:Y:S02]  /*3c10*/  UIADD3 UR10, UPT, UPT, UR10, 0x180, URZ ;  /* 0x000001800a0a7890 */ /* 0x000fe4000fffe0ff */
[----:B--2---:R-:W-:Y:S10]  /*3c20*/  UIADD3 UR6, UPT, UPT, UR14, 0x6, URZ ;  /* 0x000000060e067890 */ /* 0x004ff4000fffe0ff */
[----:B------:R-:W-:Y:S01]  /*3c30*/  @P0 R2UR.BROADCAST UR14, R4 ;  /* 0x00000000040e02ca */ /* 0x000fe200008e0000 */
[----:B------:R-:W-:Y:S02]  /*3c40*/  UIADD3 UR5, UPT, UPT, UR18, 0x40, URZ ;  /* 0x0000004012057890 */ /* 0x000fe4000fffe0ff */
[----:B------:R-:W-:Y:S01]  /*3c50*/  UIADD3 UR4, UPT, UPT, UR17, 0x1, URZ ;  /* 0x0000000111047890 */ /* 0x000fe2000fffe0ff */
[----:B------:R1:W-:Y:S03]  /*3c60*/  UTCHMMA gdesc[UR8], gdesc[UR12], tmem[UR15], tmem[UR28], idesc[UR29], UPT ;  /* 0x00ff1c0c080075ea */ /* 0x0003e6000b80000f */
[----:B------:R-:W-:Y:S03]  /*3c70*/  UISETP.GT.U32.AND UP0, UPT, UR4, 0x1, UPT ;  /* 0x000000010400788c */ /* 0x000fe6000bf04070 */
[----:B------:R-:W-:Y:S03]  /*3c80*/  UMOV UR4, UR19 ;  /* 0x0000001300047c82 */ /* 0x000fe60008000000 */
[----:B------:R3:W-:Y:S01]  /*3c90*/  UTCHMMA gdesc[UR6], gdesc[UR10], tmem[UR14], tmem[UR26], idesc[UR27], UPT ;  /* 0x00ff1a0a060075ea */ /* 0x0007e2000b80000e */
[----:B------:R3:W-:Y:S01]  /*3ca0*/  UTCBAR [UR5], URZ ;  /* 0x000000ff050073e9 */ /* 0x0007e200080000ff */
[----:B-1----:R-:W-:Y:S07]  /*3cb0*/  UIADD3 UR8, UPT, UPT, UR17, -0x1, URZ ;  /* 0xffffffff11087890 */ /* 0x002fee000fffe0ff */
[----:B------:R-:W-:Y:S01]  /*3cc0*/  UMOV UR17, UR8 ;  /* 0x0000000800117c82 */ /* 0x000fe20008000000 */
[----:B------:R-:W-:Y:S05]  /*3cd0*/  BRA.U UP0, `(.L_x_56) ;  /* 0xfffffffd002c7547 */ /* 0x000fea000b83ffff */
.L_x_53:
[----:B------:R-:W-:Y:S01]  /*3ce0*/  UIADD3 UR4, UPT, UPT, UR23, 0x1, URZ ;  /* 0x0000000117047890 */ /* 0x000fe2000fffe0ff */
[----:B------:R-:W-:Y:S01]  /*3cf0*/  LOP3.LUT R3, R3, 0x1, RZ, 0x3c, !PT ;  /* 0x0000000103037812 */ /* 0x000fe200078e3cff */
[----:B---3--:R-:W-:Y:S02]  /*3d00*/  UIADD3 UR5, UPT, UPT, UR24, 0xe0, URZ ;  /* 0x000000e018057890 */ /* 0x008fe4000fffe0ff */
[----:B------:R-:W-:-:S04]  /*3d10*/  UISETP.NE.AND UP0, UPT, UR4, 0x2, UPT ;  /* 0x000000020400788c */ /* 0x000fc8000bf05270 */
[----:B------:R-:W-:Y:S02]  /*3d20*/  USEL UR6, URZ, 0x1, UP0 ;  /* 0x00000001ff067887 */ /* 0x000fe40008000000 */
[----:B------:R-:W-:Y:S01]  /*3d30*/  USEL UR23, UR4, URZ, UP0 ;  /* 0x000000ff04177287 */ /* 0x000fe20008000000 */
[----:B------:R2:W-:Y:S03]  /*3d40*/  UTCBAR [UR5], URZ ;  /* 0x000000ff050073e9 */ /* 0x0005e600080000ff */
[----:B------:R-:W-:Y:S01]  /*3d50*/  LOP3.LUT R8, R8, UR6, RZ, 0x3c, !PT ;  /* 0x0000000608087c12 */ /* 0x000fe2000f8e3cff */
[----:B------:R-:W-:Y:S07]  /*3d60*/  @P3 BRA `(.L_x_57) ;  /* 0xfffffff800a03947 */ /* 0x000fee000383ffff */
[----:B------:R-:W3:Y:S01]  /*3d70*/  S2UR UR6, SR_CgaCtaId ;  /* 0x00000000000679c3 */ /* 0x000ee20000008800 */
[----:B------:R-:W-:Y:S01]  /*3d80*/  ELECT P0, URZ, PT ;  /* 0x0000000000ff782f */ /* 0x000fe20003800000 */
[----:B-1----:R-:W-:Y:S01]  /*3d90*/  IMAD.MOV.U32 R0, RZ, RZ, 0x1 ;  /* 0x00000001ff007424 */ /* 0x002fe200078e00ff */
[----:B------:R-:W-:Y:S01]  /*3da0*/  UIADD3 UR20, UPT, UPT, UR20, 0xf0, URZ ;  /* 0x000000f014147890 */ /* 0x000fe2000fffe0ff */
[----:B------:R-:W-:Y:S01]  /*3db0*/  SHF.L.U32 R2, R8, 0x1f, RZ ;  /* 0x0000001f08027819 */ /* 0x000fe200000006ff */
[----:B------:R-:W-:-:S03]  /*3dc0*/  UMOV UR4, 0x40 ;  /* 0x0000004000047882 */ /* 0x000fc60000000000 */
[----:B------:R-:W-:Y:S01]  /*3dd0*/  UVIRTCOUNT.DEALLOC.SMPOOL 0x80 ;  /* 0x000000800000784c */ /* 0x000fe20000000000 */
[----:B---3--:R-:W-:Y:S02]  /*3de0*/  ULEA UR6, UR6, UR4, 0x18 ;  /* 0x0000000406067291 */ /* 0x008fe4000f8ec0ff */
[----:B------:R-:W-:-:S07]  /*3df0*/  ULEA UR4, UR23, UR20, 0x3 ;  /* 0x0000001417047291 */ /* 0x000fce000f8e18ff */
[----:B------:R1:W-:Y:S02]  /*3e00*/  @P0 STS.U8 [UR6+0x1c], R0 ;  /* 0x00001c00ff000988 */ /* 0x0003e40008000006 */
[----:B------:R-:W3:Y:S02]  /*3e10*/  SYNCS.PHASECHK.TRANS64.TRYWAIT P0, [UR4], R2 ;  /* 0x00000002ff0075a7 */ /* 0x000ee40008001104 */
[----:B-1-3--:R-:W-:Y:S05]  /*3e20*/  @!P0 BRA `(.L_x_58) ;  /* 0x0000005400248947 */ /* 0x00afea0003800000 */
.L_x_155:
[----:B------:R-:W-:-:S04]  /*3e30*/  UIADD3 UR4, UPT, UPT, UR23, 0x1, URZ ;  /* 0x0000000117047890 */ /* 0x000fc8000fffe0ff */
[----:B------:R-:W-:-:S04]  /*3e40*/  UISETP.NE.AND UP0, UPT, UR4, 0x2, UPT ;  /* 0x000000020400788c */ /* 0x000fc8000bf05270 */
[----:B--2---:R-:W-:Y:S02]  /*3e50*/  USEL UR5, URZ, 0x1, UP0 ;  /* 0x00000001ff057887 */ /* 0x004fe40008000000 */
[----:B------:R-:W-:-:S04]  /*3e60*/  USEL UR4, UR4, URZ, UP0 ;  /* 0x000000ff04047287 */ /* 0x000fc80008000000 */
[----:B------:R-:W-:Y:S01]  /*3e70*/  ULEA UR4, UR4, UR20, 0x3 ;  /* 0x0000001404047291 */ /* 0x000fe2000f8e18ff */
[----:B-1----:R-:W-:-:S04]  /*3e80*/  LOP3.LUT R2, R8, UR5, RZ, 0x3c, !PT ;  /* 0x0000000508027c12 */ /* 0x002fc8000f8e3cff */
[----:B------:R-:W-:-:S04]  /*3e90*/  SHF.L.U32 R2, R2, 0x1f, RZ ;  /* 0x0000001f02027819 */ /* 0x000fc800000006ff */
[----:B------:R-:W1:Y:S02]  /*3ea0*/  SYNCS.PHASECHK.TRANS64.TRYWAIT P0, [UR4], R2 ;  /* 0x00000002ff0075a7 */ /* 0x000e640008001104 */
[----:B-1----:R-:W-:Y:S05]  /*3eb0*/  @!P0 BRA `(.L_x_59) ;  /* 0x0000005400188947 */ /* 0x002fea0003800000 */
.L_x_157:
[----:B------:R-:W-:Y:S01]  /*3ec0*/  NOP ;  /* 0x0000000000007918 */ /* 0x000fe20000000000 */
[----:B-1----:R-:W1:Y:S01]  /*3ed0*/  LDS R0, [UR6+0x14] ;  /* 0x00001406ff007984 */ /* 0x002e620008000800 */
[----:B------:R-:W-:Y:S01]  /*3ee0*/  LOP3.LUT R3, R9, 0xffff, RZ, 0xc0, !PT ;  /* 0x0000ffff09037812 */ /* 0x000fe200078ec0ff */
[----:B------:R-:W-:-:S03]  /*3ef0*/  IMAD.MOV.U32 R2, RZ, RZ, 0xffff ;  /* 0x0000ffffff027424 */ /* 0x000fc600078e00ff */
[----:B------:R-:W-:-:S04]  /*3f00*/  SHF.R.U32.HI R3, RZ, 0x5, R3 ;  /* 0x00000005ff037819 */ /* 0x000fc80000011603 */
[----:B------:R-:W-:-:S04]  /*3f10*/  SHF.L.U32 R2, R2, R3, RZ ;  /* 0x0000000302027219 */ /* 0x000fc800000006ff */
[----:B-1----:R-:W-:-:S04]  /*3f20*/  LOP3.LUT R0, R0, R2, RZ, 0xc0, !PT ;  /* 0x0000000200007212 */ /* 0x002fc800078ec0ff */
[----:B------:R-:W-:Y:S01]  /*3f30*/  ISETP.NE.AND P0, PT, R0, R2, PT ;  /* 0x000000020000720c */ /* 0x000fe20003f05270 */
[----:B------:R-:W-:-:S05]  /*3f40*/  IMAD.MOV.U32 R0, RZ, RZ, 0x1 ;  /* 0x00000001ff007424 */ /* 0x000fca00078e00ff */
[----:B------:R-:W-:-:S07]  /*3f50*/  SHF.L.U32 R0, R0, R3, RZ ;  /* 0x0000000300007219 */ /* 0x000fce00000006ff */
[----:B------:R-:W-:Y:S05]  /*3f60*/  @P0 BRA `(.L_x_60) ;  /* 0x00000000005c0947 */ /* 0x000fea0003800000 */
[----:B------:R-:W1:Y:S02]  /*3f70*/  LDS R3, [UR6+0x18] ;  /* 0x00001806ff037984 */ /* 0x000e640008000800 */
[----:B-1----:R-:W-:-:S04]  /*3f80*/  LOP3.LUT R3, R3, R0, RZ, 0xc0, !PT ;  /* 0x0000000003037212 */ /* 0x002fc800078ec0ff */
[----:B------:R-:W-:-:S13]  /*3f90*/  ISETP.NE.AND P0, PT, R3, R0, PT ;  /* 0x000000000300720c */ /* 0x000fda0003f05270 */
[----:B------:R-:W-:Y:S05]  /*3fa0*/  @P0 BRA `(.L_x_61) ;  /* 0x0000000000400947 */ /* 0x000fea0003800000 */
[----:B------:R-:W-:Y:S01]  /*3fb0*/  R2UR UR4, R2 ;  /* 0x00000000020472ca */ /* 0x000fe200000e0000 */
[----:B------:R-:W1:Y:S01]  /*3fc0*/  S2R R3, SR_LANEID ;  /* 0x0000000000037919 */ /* 0x000e620000000000 */
[----:B------:R-:W-:-:S04]  /*3fd0*/  LOP3.LUT R0, RZ, R0, RZ, 0x33, !PT ;  /* 0x00000000ff007212 */ /* 0x000fc800078e33ff */
[----:B------:R-:W2:Y:S07]  /*3fe0*/  REDUX UR7, R0 ;  /* 0x00000000000773c4 */ /* 0x000eae0000000000 */
[----:B------:R-:W-:-:S03]  /*3ff0*/  ULOP3.LUT UR5, URZ, UR4, URZ, 0x33, !UPT ;  /* 0x00000004ff057292 */ /* 0x000fc6000f8e33ff */
[----:B------:R-:W-:Y:S02]  /*4000*/  VOTEU.ANY UR4, UPT, PT ;  /* 0x0000000000047886 */ /* 0x000fe400038e0100 */
[----:B------:R-:W-:Y:S01]  /*4010*/  UFLO.U32 UR4, UR4 ;  /* 0x00000004000472bd */ /* 0x000fe200080e0000 */
[----:B------:R-:W-:-:S04]  /*4020*/  IMAD.U32 R2, RZ, RZ, UR5 ;  /* 0x00000005ff027e24 */ /* 0x000fc8000f8e00ff */
[----:B------:R-:W3:Y:S02]  /*4030*/  REDUX UR8, R2 ;  /* 0x00000000020873c4 */ /* 0x000ee40000000000 */
[----:B------:R1:W-:Y:S01]  /*4040*/  UTCATOMSWS.AND URZ, UR5 ;  /* 0x0000000500ff79e3 */ /* 0x0003e20008000000 */
[----:B--2---:R-:W-:Y:S01]  /*4050*/  IMAD.U32 R0, RZ, RZ, UR7 ;  /* 0x00000007ff007e24 */ /* 0x004fe2000f8e00ff */
[----:B-1----:R-:W-:Y:S01]  /*4060*/  ISETP.EQ.U32.AND P0, PT, R3, UR4, PT ;  /* 0x0000000403007c0c */ /* 0x002fe2000bf02070 */
[----:B---3--:R-:W-:-:S12]  /*4070*/  IMAD.U32 R2, RZ, RZ, UR8 ;  /* 0x00000008ff027e24 */ /* 0x008fd8000f8e00ff */
[----:B------:R1:W-:Y:S04]  /*4080*/  @P0 ATOMS.AND RZ, [UR6+0x14], R2 ;  /* 0x00001402ffff098c */ /* 0x0003e8000a800006 */
[----:B------:R1:W-:Y:S01]  /*4090*/  @P0 ATOMS.AND RZ, [UR6+0x18], R0 ;  /* 0x00001800ffff098c */ /* 0x0003e2000a800006 */
[----:B------:R-:W-:Y:S05]  /*40a0*/  BRA `(.L_x_62) ;  /* 0x0000000000147947 */ /* 0x000fea0003800000 */
.L_x_61:
[----:B------:R-:W-:Y:S02]  /*40b0*/  MOV R2, 0x40d0 ;  /* 0x000040d000027802 */ /* 0x000fe40000000f00 */
[----:B----45:R-:W-:Y:S05]  /*40c0*/  CALL.REL.NOINC `($__internal_0_$__cuda_sm10x_tcgen05_guardrail_trap_col_being_dealloced_not_returned_by_alloc) ;  /* 0x0000005800047944 */ /* 0x030fea0003c00000 */
[----:B------:R-:W-:Y:S05]  /*40d0*/  BRA `(.L_x_62) ;  /* 0x0000000000087947 */ /* 0x000fea0003800000 */
.L_x_60:
[----:B------:R-:W-:Y:S02]  /*40e0*/  MOV R2, 0x4100 ;  /* 0x0000410000027802 */ /* 0x000fe40000000f00 */
[----:B----45:R-:W-:Y:S05]  /*40f0*/  CALL.REL.NOINC `($__internal_2_$__cuda_sm10x_tcgen05_guardrail_trap_unallocated_columns_being_dealloced) ;  /* 0x0000005800107944 */ /* 0x030fea0003c00000 */
.L_x_62:
[----:B------:R-:W-:Y:S01]  /*4100*/  NOP ;  /* 0x0000000000007918 */ /* 0x000fe20000000000 */
[----:B------:R-:W-:Y:S05]  /*4110*/  EXIT ;  /* 0x000000000000794d */ /* 0x000fea0003800000 */
.L_x_46:
[----:B------:R-:W-:-:S09]  /*4120*/  UISETP.NE.OR UP0, UPT, UR18, 0x3, !UP3 ;  /* 0x000000031200788c */ /* 0x000fd2000df05670 */
[----:B------:R-:W-:Y:S05]  /*4130*/  BRA.U UP0, `(.L_x_63) ;  /* 0x0000001100e47547 */ /* 0x000fea000b800000 */
[----:B------:R-:W2:Y:S01]  /*4140*/  LDCU.64 UR4, c[0x0][0x988] ;  /* 0x00013100ff0477ac */ /* 0x000ea20008000a00 */
[----:B------:R-:W3:Y:S01]  /*4150*/  S2UR UR10, SR_CgaCtaId ;  /* 0x00000000000a79c3 */ /* 0x000ee20000008800 */
[----:B------:R-:W-:Y:S01]  /*4160*/  R2UR UR46, R44 ;  /* 0x000000002c2e72ca */ /* 0x000fe200000e0000 */
[----:B------:R-:W-:Y:S01]  /*4170*/  HFMA2 R9, -RZ, RZ, 0, 0 ;  /* 0x00000000ff097431 */ /* 0x000fe200000001ff */
[----:B------:R-:W4:Y:S01]  /*4180*/  LDCU UR44, c[0x0][0x370] ;  /* 0x00006e00ff2c77ac */ /* 0x000f220008000800 */
[----:B------:R-:W-:Y:S01]  /*4190*/  R2UR UR45, R45 ;  /* 0x000000002d2d72ca */ /* 0x000fe200000e0000 */
[----:B------:R-:W-:Y:S01]  /*41a0*/  IMAD.MOV.U32 R10, RZ, RZ, 0x1 ;  /* 0x00000001ff0a7424 */ /* 0x000fe200078e00ff */
[----:B------:R-:W4:Y:S02]  /*41b0*/  LDCU.128 UR28, c[0x0][0xc10] ;  /* 0x00018200ff1c77ac */ /* 0x000f240008000c00 */
[----:B------:R-:W1:Y:S01]  /*41c0*/  LDC.64 R12, c[0x0][0x348] ;  /* 0x0000d200ff0c7b82 */ /* 0x000e620000000a00 */
[----:B------:R-:W-:Y:S01]  /*41d0*/  IMAD.MOV.U32 R3, RZ, RZ, 0x1000 ;  /* 0x00001000ff037424 */ /* 0x000fe200078e00ff */
[----:B------:R-:W3:Y:S01]  /*41e0*/  LDCU UR38, c[0x0][0x374] ;  /* 0x00006e80ff2677ac */ /* 0x000ee20008000800 */
[----:B------:R-:W3:Y:S01]  /*41f0*/  LDCU.64 UR26, c[0x0][0x990] ;  /* 0x00013200ff1a77ac */ /* 0x000ee20008000a00 */
[----:B------:R-:W1:Y:S01]  /*4200*/  LDCU UR17, c[0x0][0xc0c] ;  /* 0x00018180ff1177ac */ /* 0x000e620008000800 */
[----:B--2---:R-:W-:Y:S01]  /*4210*/  UISETP.NE.U32.AND UP0, UPT, UR4, URZ, UPT ;  /* 0x000000ff0400728c */ /* 0x004fe2000bf05070 */
[----:B------:R-:W2:Y:S01]  /*4220*/  LDCU.128 UR32, c[0x0][0xa80] ;  /* 0x00015000ff2077ac */ /* 0x000ea20008000c00 */
[----:B------:R-:W2:Y:S01]  /*4230*/  LDCU UR57, c[0x0][0xc20] ;  /* 0x00018400ff3977ac */ /* 0x000ea20008000800 */
[----:B------:R-:W2:Y:S01]  /*4240*/  LDCU UR4, c[0x0][0xc30] ;  /* 0x00018600ff0477ac */ /* 0x000ea20008000800 */
[----:B------:R-:W2:Y:S01]  /*4250*/  LDCU.128 UR40, c[0x0][0xa90] ;  /* 0x00015200ff2877ac */ /* 0x000ea20008000c00 */
[----:B------:R-:W-:Y:S01]  /*4260*/  UMOV UR20, 0x400 ;  /* 0x0000040000147882 */ /* 0x000fe20000000000 */
[----:B----4-:R-:W-:-:S02]  /*4270*/  UIMAD.WIDE.U32 UR6, UR44, UR28, URZ ;  /* 0x0000001c2c0672a5 */ /* 0x010fc4000f8e00ff */
[----:B---3--:R-:W-:Y:S02]  /*4280*/  UIMAD.WIDE.U32 UR8, UR38, UR31, URZ ;  /* 0x0000001f260872a5 */ /* 0x008fe4000f8e00ff */
[----:B------:R-:W-:Y:S02]  /*4290*/  ULEA UR20, UR10, UR20, 0x18 ;  /* 0x000000140a147291 */ /* 0x000fe4000f8ec0ff */
[----:B------:R-:W-:Y:S02]  /*42a0*/  UISETP.NE.AND.EX UP5, UPT, UR5, URZ, UPT, UP0 ;  /* 0x000000ff0500728c */ /* 0x000fe4000bfa5300 */
[----:B------:R-:W-:Y:S02]  /*42b0*/  UISETP.NE.U32.AND UP6, UPT, UR26, URZ, UPT ;  /* 0x000000ff1a00728c */ /* 0x000fe4000bfc5070 */
[----:B------:R-:W-:Y:S02]  /*42c0*/  UIADD3 UR48, UPT, UPT, UR20, 0x98, URZ ;  /* 0x0000009814307890 */ /* 0x000fe4000fffe0ff */
[----:B------:R-:W-:-:S02]  /*42d0*/  UIADD3 UR47, UPT, UPT, UR20, 0xd8, URZ ;  /* 0x000000d8142f7890 */ /* 0x000fc4000fffe0ff */
[----:B------:R-:W-:Y:S02]  /*42e0*/  UIADD3 UR37, UPT, UPT, UR20, 0x80, URZ ;  /* 0x0000008014257890 */ /* 0x000fe4000fffe0ff */
[----:B------:R-:W-:Y:S02]  /*42f0*/  UIADD3 UR36, UPT, UPT, UR20, 0x88, URZ ;  /* 0x0000008814247890 */ /* 0x000fe4000fffe0ff */
[----:B------:R-:W-:Y:S02]  /*4300*/  UIADD3 UR25, UPT, UPT, UR20, 0x90, URZ ;  /* 0x0000009014197890 */ /* 0x000fe4000fffe0ff */
[----:B-1----:R-:W-:Y:S02]  /*4310*/  UISETP.NE.AND UP0, UPT, UR39, 0x1, UPT ;  /* 0x000000012700788c */ /* 0x002fe4000bf05270 */
[----:B------:R-:W-:Y:S02]  /*4320*/  UISETP.GE.AND UP2, UPT, UR39, 0x1, UPT ;  /* 0x000000012700788c */ /* 0x000fe4000bf46270 */
[----:B------:R-:W-:Y:S01]  /*4330*/  UISETP.NE.AND UP0, UPT, UR17, 0x1, UPT ;  /* 0x000000011100788c */ /* 0x000fe2000bf05270 */
[----:B------:R-:W-:Y:S01]  /*4340*/  UMOV UR55, UR7 ;  /* 0x0000000700377c82 */ /* 0x000fe20008000000 */
[----:B------:R-:W-:Y:S01]  /*4350*/  UMOV UR54, UR9 ;  /* 0x0000000900367c82 */ /* 0x000fe20008000000 */
[----:B------:R-:W-:-:S02]  /*4360*/  UISETP.NE.AND UP2, UPT, UR30, 0x1, UPT ;  /* 0x000000011e00788c */ /* 0x000fc4000bf45270 */
[----:B--2---:R-:W-:Y:S01]  /*4370*/  UISETP.NE.AND UP0, UPT, UR32, 0x1, UPT ;  /* 0x000000012000788c */ /* 0x004fe2000bf05270 */
[----:B------:R-:W1:Y:S01]  /*4380*/  LDCU UR58, c[0x0][0xaa0] ;  /* 0x00015400ff3a77ac */ /* 0x000e620008000800 */
[----:B------:R-:W-:Y:S01]  /*4390*/  UPLOP3.LUT UP4, UPT, UPT, UPT, UPT, 0x40, 0x4 ;  /* 0x000000000004789c */ /* 0x000fe20003f8e870 */
[----:B------:R-:W2:Y:S01]  /*43a0*/  LDCU.64 UR18, c[0x0][0xc28] ;  /* 0x00018500ff1277ac */ /* 0x000ea20008000a00 */
[----:B------:R-:W-:Y:S02]  /*43b0*/  UISETP.NE.AND.EX UP6, UPT, UR27, URZ, UPT, UP6 ;  /* 0x000000ff1b00728c */ /* 0x000fe4000bfc5360 */
[----:B------:R-:W-:Y:S02]  /*43c0*/  UPRMT UR48, UR10, 0x654, UR48 ;  /* 0x000006540a307896 */ /* 0x000fe40008000030 */
[----:B------:R-:W-:Y:S02]  /*43d0*/  UPRMT UR47, URZ, 0x654, UR47 ;  /* 0x00000654ff2f7896 */ /* 0x000fe4000800002f */
[----:B------:R-:W-:-:S02]  /*43e0*/  UPRMT UR53, UR10, 0x654, UR37 ;  /* 0x000006540a357896 */ /* 0x000fc40008000025 */
[----:B------:R-:W-:Y:S02]  /*43f0*/  UPRMT UR50, UR10, 0x654, UR36 ;  /* 0x000006540a327896 */ /* 0x000fe40008000024 */
[----:B------:R-:W-:Y:S02]  /*4400*/  UPRMT UR49, UR10, 0x654, UR25 ;  /* 0x000006540a317896 */ /* 0x000fe40008000019 */
[----:B------:R-:W-:Y:S02]  /*4410*/  USHF.R.U32.HI UR55, URZ, UR29, UR55 ;  /* 0x0000001dff377299 */ /* 0x000fe40008011637 */
[----:B------:R-:W-:Y:S02]  /*4420*/  USHF.R.U32.HI UR54, URZ, UR57, UR54 ;  /* 0x00000039ff367299 */ /* 0x000fe40008011636 */
[----:B------:R-:W-:Y:S02]  /*4430*/  UISETP.NE.AND UP3, UPT, UR4, 0x1, UPT ;  /* 0x000000010400788c */ /* 0x000fe4000bf65270 */
[----:B------:R-:W-:-:S02]  /*4440*/  UISETP.NE.AND UP2, UPT, UR35, 0x1, UPT ;  /* 0x000000012300788c */ /* 0x000fc4000bf45270 */
[----:B-12---:R-:W-:-:S11]  /*4450*/  UISETP.NE.AND UP0, UPT, UR42, 0x1, UPT ;  /* 0x000000012a00788c */ /* 0x006fd6000bf05270 */
.L_x_74:
[----:B------:R-:W-:Y:S04]  /*4460*/  SHF.L.U32 R2, R9, 0x1f, RZ ;  /* 0x0000001f09027819 */ /* 0x000fe800000006ff */
[----:B-1----:R-:W1:Y:S02]  /*4470*/  SYNCS.PHASECHK.TRANS64.TRYWAIT P0, [UR20+0xd0], R2 ;  /* 0x0000d002ff0075a7 */ /* 0x002e640008001114 */
[----:B-1----:R-:W-:Y:S05]  /*4480*/  @!P0 BRA `(.L_x_64) ;  /* 0x0000004c00bc8947 */ /* 0x002fea0003800000 */
.L_x_159:
[----:B------:R-:W2:Y:S01]  /*4490*/  LDS.128 R4, [UR20+0x110] ;  /* 0x00011014ff047984 */ /* 0x000ea20008000c00 */
[----:B------:R-:W-:Y:S01]  /*44a0*/  UISETP.GE.AND UP0, UPT, UR39, 0x1, UPT ;  /* 0x000000012700788c */ /* 0x000fe2000bf06270 */
[----:B------:R-:W-:Y:S01]  /*44b0*/  @!PT LDS RZ, [RZ] ;  /* 0x00000000fffff984 */ /* 0x000fe20000000800 */
[----:B------:R-:W-:Y:S01]  /*44c0*/  @!PT LDS RZ, [RZ] ;  /* 0x00000000fffff984 */ /* 0x000fe20000000800 */
[----:B------:R-:W-:Y:S01]  /*44d0*/  @!PT LDS RZ, [RZ] ;  /* 0x00000000fffff984 */ /* 0x000fe20000000800 */
[----:B------:R-:W-:Y:S01]  /*44e0*/  @!PT LDS RZ, [RZ] ;  /* 0x00000000fffff984 */ /* 0x000fe20000000800 */
[----:B------:R3:W-:Y:S06]  /*44f0*/  MEMBAR.ALL.CTA ;  /* 0x0000000000007992 */ /* 0x0007ec0000008000 */
[----:B---3--:R-:W3:Y:S02]  /*4500*/  FENCE.VIEW.ASYNC.S ;  /* 0x00000000000073c6 */ /* 0x008ee40000000000 */
[----:B---3--:R-:W-:Y:S01]  /*4510*/  SYNCS.ARRIVE.TRANS64.RED.A1T0 RZ, [UR47], RZ ;  /* 0x000000ffffff79a7 */ /* 0x008fe2000810042f */
[----:B--2---:R-:W-:Y:S11]  /*4520*/  LOP3.LUT P0, RZ, R6, 0x1, RZ, 0xc0, !PT ;  /* 0x0000000106ff7812 */ /* 0x004ff6000780c0ff */
[----:B------:R-:W-:Y:S02]  /*4530*/  @!UPT UIADD3 URZ, UPT, UPT, URZ, URZ, URZ ;  /* 0x000000fffffff290 */ /* 0x000fe4000fffe0ff */
[----:B------:R-:W-:Y:S01]  /*4540*/  VOTEU.ANY UP2, P0 ;  /* 0x0000000000ff7886 */ /* 0x000fe20000040100 */
[----:B------:R-:W-:Y:S11]  /*4550*/  PLOP3.LUT P0, PT, PT, PT, UP2, 0x80, 0x8 ;  /* 0x000000000008781c */ /* 0x000ff60003f0f028 */
[----:B------:R-:W-:Y:S02]  /*4560*/  @!UPT UIADD3 URZ, UPT, UPT, URZ, URZ, URZ ;  /* 0x000000fffffff290 */ /* 0x000fe4000fffe0ff */
[----:B-1----:R-:W-:Y:S02]  /*4570*/  @P0 MOV R2, R4 ;  /* 0x0000000400020202 */ /* 0x002fe40000000f00 */
[----:B------:R-:W-:Y:S02]  /*4580*/  @P0 LOP3.LUT R0, R5, 0xffff, RZ, 0xc0, !PT ;  /* 0x0000ffff05000812 */ /* 0x000fe400078ec0ff */
[----:B------:R-:W-:Y:S02]  /*4590*/  @P0 R2UR UR5, R2 ;  /* 0x00000000020502ca */ /* 0x000fe400000e0000 */
[----:B------:R-:W-:Y:S11]  /*45a0*/  @P0 R2UR UR4, R0 ;  /* 0x00000000000402ca */ /* 0x000ff600000e0000 */
[----:B------:R-:W-:Y:S02]  /*45b0*/  @UP2 UMOV UR16, UR5 ;  /* 0x0000000500102c82 */ /* 0x000fe40008000000 */
[----:B------:R-:W-:Y:S01]  /*45c0*/  @UP2 UMOV UR15, UR4 ;  /* 0x00000004000f2c82 */ /* 0x000fe20008000000 */
[----:B------:R-:W-:Y:S05]  /*45d0*/  BRA.U !UP0, `(.L_x_65) ;  /* 0x0000000108c07547 */ /* 0x000fea000b800000 */
[----:B------:R-:W-:Y:S02]  /*45e0*/  UIMAD.WIDE.U32 UR8, UR15, UR31, URZ ;  /* 0x0000001f0f0872a5 */ /* 0x000fe4000f8e00ff */
[----:B------:R-:W-:Y:S02]  /*45f0*/  UP2UR UR14, UPR, URZ, 0x4 ;  /* 0x00000004ff0e7883 */ /* 0x000fe40008000000 */
[----:B------:R-:W-:Y:S02]  /*4600*/  UISETP.NE.AND UP2, UPT, UR30, 0x1, UPT ;  /* 0x000000011e00788c */ /* 0x000fe4000bf45270 */
[----:B------:R-:W-:Y:S02]  /*4610*/  UIMAD.WIDE.U32 UR10, UR16, UR28, URZ ;  /* 0x0000001c100a72a5 */ /* 0x000fe4000f8e00ff */
[----:B------:R-:W-:Y:S02]  /*4620*/  USEL UR4, UR38, UR54, !UP2 ;  /* 0x0000003626047287 */ /* 0x000fe4000d000000 */
[----:B------:R-:W-:Y:S02]  /*4630*/  UISETP.NE.AND UP0, UPT, UR17, 0x1, UPT ;  /* 0x000000011100788c */ /* 0x000fe4000bf05270 */
[----:B------:R-:W-:Y:S02]  /*4640*/  UP2UR UR21, UPR, URZ, 0x2 ;  /* 0x00000002ff157883 */ /* 0x000fe40008000000 */
[----:B------:R-:W-:Y:S02]  /*4650*/  UISETP.NE.AND UP1, UPT, UR39, 0x1, UPT ;  /* 0x000000012700788c */ /* 0x000fe4000bf25270 */
[----:B------:R-:W-:Y:S02]  /*4660*/  UIMAD.WIDE.U32 UR12, UR4, UR18, URZ ;  /* 0x00000012040c72a5 */ /* 0x000fe4000f8e00ff */
[----:B------:R-:W-:Y:S01]  /*4670*/  USEL UR7, UR44, UR55, !UP0 ;  /* 0x000000372c077287 */ /* 0x000fe2000c000000 */
[----:B------:R-:W-:Y:S02]  /*4680*/  UMOV UR5, UR9 ;  /* 0x0000000900057c82 */ /* 0x000fe40008000000 */
[----:B------:R-:W-:Y:S02]  /*4690*/  USHF.R.U32.HI UR6, URZ, UR57, UR5 ;  /* 0x00000039ff067299 */ /* 0x000fe40008011605 */
[----:B------:R-:W-:Y:S02]  /*46a0*/  UIMAD.WIDE.U32 UR22, UR7, UR18, URZ ;  /* 0x00000012071672a5 */ /* 0x000fe4000f8e00ff */
[----:B------:R-:W-:Y:S02]  /*46b0*/  USEL UR6, UR15, UR6, !UP2 ;  /* 0x000000060f067287 */ /* 0x000fe4000d000000 */
[----:B------:R-:W-:Y:S01]  /*46c0*/  UISETP.NE.AND UP2, UPT, UR14, URZ, UPT ;  /* 0x000000ff0e00728c */ /* 0x000fe2000bf45270 */
[----:B------:R-:W-:Y:S01]  /*46d0*/  UMOV UR5, UR11 ;  /* 0x0000000b00057c82 */ /* 0x000fe20008000000 */
[----:B------:R-:W-:Y:S02]  /*46e0*/  UIMAD.WIDE.U32 UR10, UR6, UR18, URZ ;  /* 0x00000012060a72a5 */ /* 0x000fe4000f8e00ff */
[----:B------:R-:W-:Y:S03]  /*46f0*/  USHF.R.U32.HI UR8, URZ, UR29, UR5 ;  /* 0x0000001dff087299 */ /* 0x000fe60008011605 */
[----:B------:R-:W-:Y:S02]  /*4700*/  UMOV UR5, UR13 ;  /* 0x0000000d00057c82 */ /* 0x000fe40008000000 */
[----:B------:R-:W-:Y:S03]  /*4710*/  @UP1 USHF.R.U32.HI UR4, URZ, UR19, UR5 ;  /* 0x00000013ff041299 */ /* 0x000fe60008011605 */
[----:B------:R-:W-:Y:S01]  /*4720*/  UMOV UR5, UR23 ;  /* 0x0000001700057c82 */ /* 0x000fe20008000000 */
[----:B------:R-:W-:Y:S02]  /*4730*/  UIMAD UR4, UR39, UR4, URZ ;  /* 0x00000004270472a4 */ /* 0x000fe4000f8e02ff */
[----:B------:R-:W-:Y:S02]  /*4740*/  @UP1 USHF.R.U32.HI UR7, URZ, UR19, UR5 ;  /* 0x00000013ff071299 */ /* 0x000fe40008011605 */
[----:B------:R-:W-:Y:S02]  /*4750*/  USEL UR5, UR16, UR8, !UP0 ;  /* 0x0000000810057287 */ /* 0x000fe4000c000000 */
[----:B------:R-:W-:Y:S02]  /*4760*/  UIMAD UR8, UR39, UR7, URZ ;  /* 0x00000007270872a4 */ /* 0x000fe4000f8e02ff */
[----:B------:R-:W-:Y:S03]  /*4770*/  UISETP.GE.AND UP0, UPT, UR6, UR4, UPT ;  /* 0x000000040600728c */ /* 0x000fe6000bf06270 */
[----:B------:R-:W-:Y:S01]  /*4780*/  UMOV UR4, UR11 ;  /* 0x0000000b00047c82 */ /* 0x000fe20008000000 */
[----:B------:R-:W-:Y:S02]  /*4790*/  UISETP.GE.OR UP0, UPT, UR5, UR8, UP0 ;  /* 0x000000080500728c */ /* 0x000fe40008706670 */
[----:B------:R-:W-:Y:S02]  /*47a0*/  USHF.R.U32.HI UR4, URZ, UR19, UR4 ;  /* 0x00000013ff047299 */ /* 0x000fe40008011604 */
[----:B------:R-:W-:Y:S02]  /*47b0*/  UIMAD.WIDE.U32 UR8, UR5, UR18, URZ ;  /* 0x00000012050872a5 */ /* 0x000fe4000f8e00ff */
[----:B------:R-:W-:Y:S04]  /*47c0*/  USEL UR10, UR6, UR4, !UP1 ;  /* 0x00000004060a7287 */ /* 0x000fe8000c800000 */
[----:B------:R-:W-:Y:S01]  /*47d0*/  UIADD3 UR11, UPT, UPT, -UR10, URZ, URZ ;  /* 0x000000ff0a0b7290 */ /* 0x000fe2000fffe1ff */
[----:B------:R-:W-:Y:S02]  /*47e0*/  @!UP0 UMOV UR4, UR9 ;  /* 0x0000000900048c82 */ /* 0x000fe40008000000 */
[----:B------:R-:W-:Y:S02]  /*47f0*/  @!UP0 USHF.R.U32.HI UR4, URZ, UR19, UR4 ;  /* 0x00000013ff048299 */ /* 0x000fe40008011604 */
[----:B------:R-:W-:Y:S02]  /*4800*/  UIMAD UR8, UR39, UR11, UR6 ;  /* 0x0000000b270872a4 */ /* 0x000fe4000f8e0206 */
[----:B------:R-:W-:Y:S02]  /*4810*/  @!UP0 USEL UR4, UR5, UR4, !UP1 ;  /* 0x0000000405048287 */ /* 0x000fe4000c800000 */
[----:B------:R-:W-:Y:S02]  /*4820*/  UISETP.NE.AND UP1, UPT, UR21, URZ, UPT ;  /* 0x000000ff1500728c */ /* 0x000fe4000bf25270 */
[----:B------:R-:W-:Y:S02]  /*4830*/  @!UP0 UIMAD UR8, UR7, UR8, UR4 ;  /* 0x00000008070882a4 */ /* 0x000fe4000f8e0204 */
[----:B------:R-:W-:Y:S02]  /*4840*/  @!UP0 UIADD3 UR9, UPT, UPT, UR10, -UR4, URZ ;  /* 0x800000040a098290 */ /* 0x000fe4000fffe0ff */
[----:B------:R-:W-:Y:S02]  /*4850*/  UIADD3 UR4, UPT, UPT, -UR5, URZ, URZ ;  /* 0x000000ff05047290 */ /* 0x000fe4000fffe1ff */
[----:B------:R-:W-:Y:S02]  /*4860*/  UIADD3 UR7, UPT, UPT, -UR6, URZ, URZ ;  /* 0x000000ff06077290 */ /* 0x000fe4000fffe1ff */
[----:B------:R-:W-:Y:S02]  /*4870*/  @!UP0 UIMAD UR6, UR9, UR39, UR5 ;  /* 0x00000027090682a4 */ /* 0x000fe4000f8e0205 */
[----:B------:R-:W-:Y:S02]  /*4880*/  UIMAD UR16, UR17, UR4, UR16 ;  /* 0x00000004111072a4 */ /* 0x000fe4000f8e0210 */
[----:B------:R-:W-:Y:S01]  /*4890*/  UIMAD UR15, UR30, UR7, UR15 ;  /* 0x000000071e0f72a4 */ /* 0x000fe2000f8e020f */
[----:B------:R-:W-:Y:S02]  /*48a0*/  @!UP0 UMOV UR5, UR8 ;  /* 0x0000000800058c82 */ /* 0x000fe40008000000 */
[----:B------:R-:W-:Y:S02]  /*48b0*/  UIMAD UR16, UR5, UR17, UR16 ;  /* 0x00000011051072a4 */ /* 0x000fe4000f8e0210 */
[----:B------:R-:W-:Y:S11]  /*48c0*/  UIMAD UR15, UR6, UR30, UR15 ;  /* 0x0000001e060f72a4 */ /* 0x000ff6000f8e020f */
[----:B------:R-:W-:Y:S01]  /*48d0*/  @!UPT UIADD3 URZ, UPT, UPT, URZ, URZ, URZ ;  /* 0x000000fffffff290 */ /* 0x000fe2000fffe0ff */
.L_x_65:
[----:B------:R-:W1:Y:S01]  /*48e0*/  @!UP3 LDCU.128 UR8, c[0x0][0xc10] ;  /* 0x00018200ff08b7ac */ /* 0x000e620008000c00 */
[----:B------:R-:W-:Y:S02]  /*48f0*/  ISETP.NE.U32.AND P1, PT, RZ, UR26, PT ;  /* 0x0000001aff007c0c */ /* 0x000fe4000bf25070 */
[----:B------:R-:W-:Y:S02]  /*4900*/  SHF.L.U32 R8, R10, 0x1f, RZ ;  /* 0x0000001f0a087819 */ /* 0x000fe400000006ff */
[----:B------:R-:W-:Y:S01]  /*4910*/  ISETP.NE.AND.EX P1, PT, RZ, UR27, PT, P1 ;  /* 0x0000001bff007c0c */ /* 0x000fe2000bf25310 */
[----:B------:R-:W2:Y:S01]  /*4920*/  @!UP3 LDCU UR5, c[0x0][0xc0c] ;  /* 0x00018180ff05b7ac */ /* 0x000ea20008000800 */
[----:B-1----:R-:W-:Y:S07]  /*4930*/  UIMAD.WIDE.U32 UR6, UR16, UR8, URZ ;  /* 0x00000008100672a5 */ /* 0x002fee000f8e00ff */
[----:B------:R-:W-:Y:S01]  /*4940*/  @!UP3 UMOV UR4, UR7 ;  /* 0x000000070004bc82 */ /* 0x000fe20008000000 */
[----:B--2---:R-:W-:Y:S02]  /*4950*/  @!UP3 UISETP.NE.AND UP0, UPT, UR5, 0x1, UPT ;  /* 0x000000010500b88c */ /* 0x004fe4000bf05270 */
[----:B------:R-:W-:Y:S02]  /*4960*/  @!UP3 USHF.R.U32.HI UR4, URZ, UR9, UR4 ;  /* 0x00000009ff04b299 */ /* 0x000fe40008011604 */
[----:B------:R-:W-:Y:S02]  /*4970*/  UIMAD.WIDE.U32 UR6, UR15, UR11, URZ ;  /* 0x0000000b0f0672a5 */ /* 0x000fe4000f8e00ff */
[----:B------:R-:W-:Y:S02]  /*4980*/  @!UP3 USEL UR8, UR16, UR4, !UP0 ;  /* 0x000000041008b287 */ /* 0x000fe4000c000000 */
[----:B------:R-:W-:Y:S03]  /*4990*/  @!UP3 UISETP.NE.AND UP0, UPT, UR10, 0x1, UPT ;  /* 0x000000010a00b88c */ /* 0x000fe6000bf05270 */
[----:B------:R-:W-:Y:S01]  /*49a0*/  @!UP3 UMOV UR6, UR7 ;  /* 0x000000070006bc82 */ /* 0x000fe20008000000 */
[----:B------:R-:W-:Y:S01]  /*49b0*/  USHF.L.U32 UR7, UR24, 0x7, URZ ;  /* 0x0000000718077899 */ /* 0x000fe200080006ff */
[----:B------:R-:W1:Y:S02]  /*49c0*/  @!UP3 LDCU UR4, c[0x0][0xc20] ;  /* 0x00018400ff04b7ac */ /* 0x000e640008000800 */
[----:B-1----:R-:W-:Y:S04]  /*49d0*/  @!UP3 USHF.R.U32.HI UR6, URZ, UR4, UR6 ;  /* 0x00000004ff06b299 */ /* 0x002fe80008011606 */
[----:B------:R-:W-:Y:S04]  /*49e0*/  @!UP3 USEL UR6, UR15, UR6, !UP0 ;  /* 0x000000060f06b287 */ /* 0x000fe8000c000000 */
[----:B------:R-:W-:Y:S02]  /*49f0*/  @!UP3 UIADD3 UR4, UPT, UPT, -UR8, UR6, URZ ;  /* 0x000000060804b290 */ /* 0x000fe4000fffe1ff */
[----:B------:R-:W-:Y:S02]  /*4a00*/  @!UP3 UIADD3 UR6, UPT, UPT, UR8, -UR6, URZ ;  /* 0x800000060806b290 */ /* 0x000fe4000fffe0ff */
[----:B------:R-:W-:Y:S02]  /*4a10*/  @!UP3 UIMAD UR16, UR4, UR5, UR16 ;  /* 0x000000050410b2a4 */ /* 0x000fe4000f8e0210 */
[----:B------:R-:W-:Y:S01]  /*4a20*/  @!UP3 UIMAD UR15, UR6, UR10, UR15 ;  /* 0x0000000a060fb2a4 */ /* 0x000fe2000f8e020f */
[----:B------:R-:W-:Y:S11]  /*4a30*/  BRA.U UP4, `(.L_x_66) ;  /* 0x0000000104107547 */ /* 0x000ff6000b800000 */
[----:B------:R-:W-:Y:S04]  /*4a40*/  MOV R2, UR56 ;  /* 0x0000003800027c02 */ /* 0x000fe80008000f00 */
[----:B------:R-:W-:Y:S04]  /*4a50*/  SHF.L.U32 R2, R2, 0x1f, RZ ;  /* 0x0000001f02027819 */ /* 0x000fe800000006ff */
[----:B------:R-:W1:Y:S02]  /*4a60*/  SYNCS.PHASECHK.TRANS64.TRYWAIT P2, [UR20+0xc8], R2 ;  /* 0x0000c802ff0075a7 */ /* 0x000e640008041114 */
[----:B-1----:R-:W-:Y:S05]  /*4a70*/  @!P2 BRA `(.L_x_67) ;  /* 0x000000480058a947 */ /* 0x002fea0003800000 */
.L_x_66:
[----:B------:R-:W-:Y:S05]  /*4a80*/  BRA.U !UP6, `(.L_x_68) ;  /* 0x000000010e387547 */ /* 0x000fea000b800000 */
[----:B------:R-:W-:Y:S01]  /*4a90*/  UPLOP3.LUT UP1, UPT, UPT, UPT, UP5, 0x80, 0x8 ;  /* 0x000000000008789c */ /* 0x000fe20003f2f050 */
[----:B-1----:R-:W-:Y:S01]  /*4aa0*/  HFMA2 R0, -RZ, RZ, 0, 5.9604644775390625e-08 ;  /* 0x00000001ff007431 */ /* 0x002fe200000001ff */
[----:B------:R-:W1:Y:S01]  /*4ab0*/  LDCU.64 UR8, c[0x0][0x358] ;  /* 0x00006b00ff0877ac */ /* 0x000e620008000a00 */
[----:B------:R-:W-:Y:S03]  /*4ac0*/  IMAD.MOV.U32 R51, RZ, RZ, 0x1 ;  /* 0x00000001ff337424 */ /* 0x000fe600078e00ff */
[----:B------:R-:W-:Y:S05]  /*4ad0*/  PLOP3.LUT P2, PT, PT, PT, UP1, 0x80, 0x8 ;  /* 0x000000000008781c */ /* 0x000fea0003f4f018 */
[----:B------:R-:W2:Y:S01]  /*4ae0*/  @UP1 LDCU.64 UR4, c[0x0][0x988] ;  /* 0x00013100ff0417ac */ /* 0x000ea20008000a00 */
[----:B------:R-:W-:Y:S07]  /*4af0*/  @UP1 UIMAD UR6, UR52, UR26, URZ ;  /* 0x0000001a340612a4 */ /* 0x000fee000f8e02ff */
[----:B------:R-:W-:Y:S01]  /*4b00*/  @!P2 PRMT R51, R0, 0x7610, R51 ;  /* 0x000076100033a816 */ /* 0x000fe20000000033 */
[----:B--2---:R-:W-:Y:S06]  /*4b10*/  @UP1 UIMAD.WIDE UR4, UR6, 0x4, UR4 ;  /* 0x00000004060418a5 */ /* 0x004fec000f8e0204 */
[----:B------:R-:W-:Y:S01]  /*4b20*/  IMAD.U32 R14, RZ, RZ, UR4 ;  /* 0x00000004ff0e7e24 */ /* 0x000fe2000f8e00ff */
[----:B------:R-:W-:Y:S04]  /*4b30*/  MOV R15, UR5 ;  /* 0x00000005000f7c02 */ /* 0x000fe80008000f00 */
[----:B------:R-:W2:Y:S01]  /*4b40*/  @!UP1 LDCU UR4, c[0x0][0x980] ;  /* 0x00013000ff0497ac */ /* 0x000ea20008000800 */
[----:B-1---5:R3:W5:Y:S02]  /*4b50*/  @P2 LDG.E R27, desc[UR8][R14.64] ;  /* 0x000000080e1b2981 */ /* 0x022764000c1e1900 */
[----:B--23--:R-:W-:Y:S07]  /*4b60*/  @!P2 IMAD.U32 R27, RZ, RZ, UR4 ;  /* 0x00000004ff1bae24 */ /* 0x00cfee000f8e00ff */
.L_x_68:
[----:B-----5:R-:W-:Y:S01]  /*4b70*/  @!P1 FSETP.EQ.AND P3, PT, R27, RZ, PT ;  /* 0x000000ff1b00920b */ /* 0x020fe20003f62000 */
[----:B------:R-:W-:Y:S01]  /*4b80*/  @!UPT UIADD3 URZ, UPT, UPT, URZ, URZ, URZ ;  /* 0x000000fffffff290 */ /* 0x000fe2000fffe0ff */
[----:B------:R-:W-:Y:S11]  /*4b90*/  @!P1 BRA `(.L_x_69) ;  /* 0x0000000000149947 */ /* 0x000ff60003800000 */
[----:B------:R-:W-:Y:S02]  /*4ba0*/  LOP3.LUT P1, RZ, R51, 0xff, RZ, 0xc0, !PT ;  /* 0x000000ff33ff7812 */ /* 0x000fe4000782c0ff */
[----:B------:R-:W-:Y:S04]  /*4bb0*/  PLOP3.LUT P3, PT, PT, PT, UP1, 0x80, 0x8 ;  /* 0x000000000008781c */ /* 0x000fe80003f6f018 */
[----:B------:R-:W-:Y:S07]  /*4bc0*/  PLOP3.LUT P3, PT, P3, PT, PT, 0x8, 0x80 ;  /* 0x000000000080781c */ /* 0x000fee0001f6e170 */
[----:B------:R-:W-:Y:S11]  /*4bd0*/  @P1 FSETP.EQ.AND P3, PT, R27, RZ, PT ;  /* 0x000000ff1b00120b */ /* 0x000ff60003f62000 */
[----:B------:R-:W-:Y:S02]  /*4be0*/  @!UPT UIADD3 URZ, UPT, UPT, URZ, URZ, URZ ;  /* 0x000000fffffff290 */ /* 0x000fe4000fffe0ff */
.L_x_69:
[----:B------:R-:W-:Y:S01]  /*4bf0*/  USHF.L.U32 UR11, UR51, 0x6, URZ ;  /* 0x00000006330b7899 */ /* 0x000fe200080006ff */
[----:B------:R-:W2:Y:S01]  /*4c00*/  SYNCS.PHASECHK.TRANS64.TRYWAIT P1, [UR20+0xa0], R8 ;  /* 0x0000a008ff0075a7 */ /* 0x000ea20008021114 */
[----:B------:R-:W-:Y:S02]  /*4c10*/  UISETP.NE.AND UP0, UPT, UR32, 0x1, UPT ;  /* 0x000000012000788c */ /* 0x000fe4000bf05270 */
[----:B------:R-:W-:Y:S01]  /*4c20*/  UIMAD.WIDE.U32 UR4, UR11, UR33, URZ ;  /* 0x000000210b0472a5 */ /* 0x000fe2000f8e00ff */
[----:B------:R-:W-:Y:S04]  /*4c30*/  ELECT P2, URZ, PT ;  /* 0x0000000000ff782f */ /* 0x000fe80003840000 */
[----:B------:R-:W-:Y:S02]  /*4c40*/  PLOP3.LUT P2, PT, P3, P2, PT, 0xf2, 0x2f ;  /* 0x00000000002f781c */ /* 0x000fe40001f45e72 */
[----:B------:R-:W-:Y:S02]  /*4c50*/  UMOV UR4, UR5 ;  /* 0x0000000500047c82 */ /* 0x000fe40008000000 */
[----:B------:R-:W-:Y:S04]  /*4c60*/  USHF.R.U32.HI UR4, URZ, UR34, UR4 ;  /* 0x00000022ff047299 */ /* 0x000fe80008011604 */
[----:B------:R-:W-:Y:S02]  /*4c70*/  USEL UR12, UR11, UR4, !UP0 ;  /* 0x000000040b0c7287 */ /* 0x000fe4000c000000 */
[----:B------:R-:W-:Y:S02]  /*4c80*/  UISETP.NE.AND UP0, UPT, UR35, 0x1, UPT ;  /* 0x000000012300788c */ /* 0x000fe4000bf05270 */
[----:B------:R-:W-:Y:S02]  /*4c90*/  UIMAD.WIDE.U32 UR4, UR12, UR40, URZ ;  /* 0x000000280c0472a5 */ /* 0x000fe4000f8e00ff */
[----:B------:R-:W-:Y:S01]  /*4ca0*/  UIADD3 UR6, UPT, UPT, -UR12, URZ, URZ ;  /* 0x000000ff0c067290 */ /* 0x000fe2000fffe1ff */
[----:B-1----:R-:W-:Y:S03]  /*4cb0*/  @!P2 IMAD.MOV.U32 R0, RZ, 0x20, RZ ;  /* 0x00000020ff00a824 */ /* 0x002fe600078e00ff */
[----:B------:R-:W-:Y:S01]  /*4cc0*/  UIMAD UR11, UR32, UR6, UR11 ;  /* 0x00000006200b72a4 */ /* 0x000fe2000f8e020b */
[----:B------:R-:W-:Y:S01]  /*4cd0*/  @!P2 IMAD.MOV.U32 R0, RZ, 0x400, R0 ;  /* 0x00000400ff00a824 */ /* 0x000fe200078e0000 */
[----:B------:R-:W-:Y:S02]  /*4ce0*/  UMOV UR4, UR5 ;  /* 0x0000000500047c82 */ /* 0x000fe40008000000 */
[----:B------:R-:W-:Y:S04]  /*4cf0*/  USHF.R.U32.HI UR4, URZ, UR41, UR4 ;  /* 0x00000029ff047299 */ /* 0x000fe80008011604 */
[----:B------:R-:W-:Y:S02]  /*4d00*/  USEL UR13, UR12, UR4, !UP0 ;  /* 0x000000040c0d7287 */ /* 0x000fe4000c000000 */
[----:B------:R-:W-:Y:S02]  /*4d10*/  UISETP.NE.AND UP0, UPT, UR42, 0x1, UPT ;  /* 0x000000012a00788c */ /* 0x000fe4000bf05270 */
[----:B------:R-:W-:Y:S07]  /*4d20*/  UIMAD.WIDE.U32 UR4, UR13, UR43, URZ ;  /* 0x0000002b0d0472a5 */ /* 0x000fee000f8e00ff */
[----:B------:R-:W-:Y:S02]  /*4d30*/  UMOV UR4, UR5 ;  /* 0x0000000500047c82 */ /* 0x000fe40008000000 */
[----:B------:R-:W-:Y:S04]  /*4d40*/  USHF.R.U32.HI UR4, URZ, UR58, UR4 ;  /* 0x0000003aff047299 */ /* 0x000fe80008011604 */
[----:B------:R-:W-:Y:S02]  /*4d50*/  USEL UR14, UR13, UR4, !UP0 ;  /* 0x000000040d0e7287 */ /* 0x000fe4000c000000 */
[----:B------:R-:W-:Y:S02]  /*4d60*/  UIADD3 UR4, UPT, UPT, -UR13, URZ, URZ ;  /* 0x000000ff0d047290 */ /* 0x000fe4000fffe1ff */
[----:B------:R-:W-:Y:S02]  /*4d70*/  UIADD3 UR5, UPT, UPT, -UR14, URZ, URZ ;  /* 0x000000ff0e057290 */ /* 0x000fe4000fffe1ff */
[----:B------:R-:W-:Y:S02]  /*4d80*/  UIMAD UR12, UR35, UR4, UR12 ;  /* 0x00000004230c72a4 */ /* 0x000fe4000f8e020c */
[----:B------:R-:W-:Y:S01]  /*4d90*/  UIMAD UR13, UR42, UR5, UR13 ;  /* 0x000000052a0d72a4 */ /* 0x000fe2000f8e020d */
[----:B--2---:R-:W-:Y:S11]  /*4da0*/  @!P1 BRA `(.L_x_70) ;  /* 0x0000004400a49947 */ /* 0x004ff60003800000 */
.L_x_162:
[----:B------:R-:W-:Y:S01]  /*4db0*/  @!P2 R2UR UR4, R0 ;  /* 0x000000000004a2ca */ /* 0x000fe200000e0000 */
[----:B------:R-:W-:Y:S01]  /*4dc0*/  VOTEU.ALL UP0, P2 ;  /* 0x0000000000ff7886 */ /* 0x000fe20001000000 */
[----:B-1----:R-:W-:Y:S04]  /*4dd0*/  @!P2 IADD3 R2, P1, PT, R12, 0x680, RZ ;  /* 0x000006800c02a810 */ /* 0x002fe80007f3e0ff */
[----:B------:R-:W-:Y:S01]  /*4de0*/  @!P2 R2UR UR5, R2 ;  /* 0x000000000205a2ca */ /* 0x000fe200000e0000 */
[----:B------:R-:W-:Y:S01]  /*4df0*/  @!P2 IMAD.X R0, RZ, RZ, R13, P1 ;  /* 0x000000ffff00a224 */ /* 0x000fe200008e060d */
[----:B------:R-:W-:Y:S05]  /*4e00*/  @!UP0 UIADD3 UR8, UPT, UPT, UR20, 0x200, URZ ;  /* 0x0000020014088890 */ /* 0x000fea000fffe0ff */
[----:B------:R-:W-:Y:S01]  /*4e10*/  @!UP0 UPRMT UR6, UR4, 0x5410, URZ ;  /* 0x0000541004068896 */ /* 0x000fe200080000ff */
[----:B------:R-:W-:Y:S01]  /*4e20*/  @!P2 R2UR UR4, R0 ;  /* 0x000000000004a2ca */ /* 0x000fe200000e0000 */
[----:B------:R-:W-:Y:S01]  /*4e30*/  VOTEU.ALL UP0, P2 ;  /* 0x0000000000ff7886 */ /* 0x000fe20001000000 */
[----:B------:R-:W-:Y:S03]  /*4e40*/  @!P2 IMAD.MOV.U32 R0, RZ, RZ, 0x1000 ;  /* 0x00001000ff00a424 */ /* 0x000fe600078e00ff */
[----:B------:R-:W-:Y:S01]  /*4e50*/  IMAD.U32 R14, RZ, RZ, UR5 ;  /* 0x00000005ff0e7e24 */ /* 0x000fe2000f8e00ff */
[----:B------:R-:W-:Y:S01]  /*4e60*/  @!UP0 UMOV UR9, UR37 ;  /* 0x0000002500098c82 */ /* 0x000fe20008000000 */
[----:B------:R-:W-:Y:S06]  /*4e70*/  @!UP0 UMOV UR10, UR7 ;  /* 0x00000007000a8c82 */ /* 0x000fec0008000000 */
[----:B------:R-:W-:Y:S01]  /*4e80*/  IMAD.U32 R15, RZ, RZ, UR4 ;  /* 0x00000004ff0f7e24 */ /* 0x000fe2000f8e00ff */
[----:B------:R-:W-:Y:S04]  /*4e90*/  @!P2 R2UR UR4, R14 ;  /* 0x000000000e04a2ca */ /* 0x000fe800000e0000 */
[----:B------:R-:W-:Y:S11]  /*4ea0*/  @!P2 R2UR UR5, R15 ;  /* 0x000000000f05a2ca */ /* 0x000ff600000e0000 */
[----:B------:R-:W-:Y:S02]  /*4eb0*/  @!UPT UIADD3 URZ, UPT, UPT, URZ, URZ, URZ ;  /* 0x000000fffffff290 */ /* 0x000fe4000fffe0ff */
[----:B------:R1:W-:Y:S01]  /*4ec0*/  @!UP0 UTMALDG.5D.IM2COL [UR8], [UR4], UR6 ;  /* 0x00000008040083b4 */ /* 0x0003e20008060006 */
[----:B------:R2:W-:Y:S01]  /*4ed0*/  @!P2 SYNCS.ARRIVE.TRANS64.RED.A0TR RZ, [UR20+0x80], R0 ;  /* 0x00008000ffffa9a7 */ /* 0x0005e20008300414 */
[----:B------:R-:W-:Y:S01]  /*4ee0*/  SYNCS.ARRIVE.TRANS64.RED.A1T0 RZ, [UR53], RZ ;  /* 0x000000ffffff79a7 */ /* 0x000fe20008100435 */
[----:B--2---:R-:W-:Y:S01]  /*4ef0*/  @!P2 IMAD.MOV.U32 R0, RZ, 0x20, RZ ;  /* 0x00000020ff00a824 */ /* 0x004fe200078e00ff */
[----:B------:R-:W2:Y:S03]  /*4f00*/  SYNCS.PHASECHK.TRANS64.TRYWAIT P1, [UR20+0xa8], R8 ;  /* 0x0000a808ff0075a7 */ /* 0x000ea60008021114 */
[----:B------:R-:W-:Y:S01]  /*4f10*/  @!P2 IMAD.MOV.U32 R0, RZ, 0x400, R0 ;  /* 0x00000400ff00a824 */ /* 0x000fe200078e0000 */
[----:B-12---:R-:W-:Y:S06]  /*4f20*/  @!P1 BRA `(.L_x_71) ;  /* 0x00000044005c9947 */ /* 0x006fec0003800000 */
.L_x_164:
[----:B------:R-:W-:Y:S01]  /*4f30*/  @!P2 R2UR UR4, R0 ;  /* 0x000000000004a2ca */ /* 0x000fe200000e0000 */
[----:B------:R-:W-:Y:S01]  /*4f40*/  VOTEU.ALL UP0, P2 ;  /* 0x0000000000ff7886 */ /* 0x000fe20001000000 */
[----:B-1----:R-:W-:Y:S04]  /*4f50*/  @!P2 IADD3 R2, P1, PT, R12, 0x680, RZ ;  /* 0x000006800c02a810 */ /* 0x002fe80007f3e0ff */
[----:B------:R-:W-:Y:S01]  /*4f60*/  @!P2 R2UR UR5, R2 ;  /* 0x000000000205a2ca */ /* 0x000fe200000e0000 */
[----:B------:R-:W-:Y:S01]  /*4f70*/  @!P2 IMAD.X R0, RZ, RZ, R13, P1 ;  /* 0x000000ffff00a224 */ /* 0x000fe200008e060d */
[----:B------:R-:W-:Y:S02]  /*4f80*/  @!UP0 UIADD3 UR10, UPT, UPT, UR7, 0x20, URZ ;  /* 0x00000020070a8890 */ /* 0x000fe4000fffe0ff */
[----:B------:R-:W-:Y:S03]  /*4f90*/  @!UP0 UIADD3 UR8, UPT, UPT, UR20, 0x1200, URZ ;  /* 0x0000120014088890 */ /* 0x000fe6000fffe0ff */
[----:B------:R-:W-:Y:S01]  /*4fa0*/  @!UP0 UPRMT UR6, UR4, 0x5410, URZ ;  /* 0x0000541004068896 */ /* 0x000fe200080000ff */
[----:B------:R-:W-:Y:S01]  /*4fb0*/  @!P2 R2UR UR4, R0 ;  /* 0x000000000004a2ca */ /* 0x000fe200000e0000 */
[----:B------:R-:W-:Y:S01]  /*4fc0*/  VOTEU.ALL UP0, P2 ;  /* 0x0000000000ff7886 */ /* 0x000fe20001000000 */
[----:B------:R-:W-:Y:S03]  /*4fd0*/  @!P2 IMAD.MOV.U32 R0, RZ, RZ, 0x1000 ;  /* 0x00001000ff00a424 */ /* 0x000fe600078e00ff */
[----:B------:R-:W-:Y:S01]  /*4fe0*/  IMAD.U32 R14, RZ, RZ, UR5 ;  /* 0x00000005ff0e7e24 */ /* 0x000fe2000f8e00ff */
[----:B------:R-:W-:Y:S07]  /*4ff0*/  @!UP0 UMOV UR9, UR36 ;  /* 0x0000002400098c82 */ /* 0x000fee0008000000 */
        /* <DEDUP_REMOVED lines=11> */
.L_x_166:
[----:B------:R-:W-:Y:S01]  /*50b0*/  @!P2 R2UR UR4, R0 ;  /* 0x000000000004a2ca */ /* 0x000fe200000e0000 */
[----:B------:R-:W-:Y:S01]  /*50c0*/  VOTEU.ALL UP0, P2 ;  /* 0x0000000000ff7886 */ /* 0x000fe20001000000 */
[----:B-1----:R-:W-:Y:S02]  /*50d0*/  @!P2 IADD3 R2, P1, PT, R12, 0x680, RZ ;  /* 0x000006800c02a810 */ /* 0x002fe40007f3e0ff */
[----:B------:R-:W-:Y:S02]  /*50e0*/  @P0 SHF.R.U32.HI R4, RZ, 0x10, R5 ;  /* 0x00000010ff040819 */ /* 0x000fe40000011605 */
[----:B------:R-:W-:Y:S01]  /*50f0*/  @!P2 R2UR UR5, R2 ;  /* 0x000000000205a2ca */ /* 0x000fe200000e0000 */
[----:B------:R-:W-:Y:S01]  /*5100*/  @!P2 IMAD.X R0, RZ, RZ, R13, P1 ;  /* 0x000000ffff00a224 */ /* 0x000fe200008e060d */
[----:B------:R-:W-:Y:S01]  /*5110*/  @!UP0 UIADD3 UR10, UPT, UPT, UR7, 0x40, URZ ;  /* 0x00000040070a8890 */ /* 0x000fe2000fffe0ff */
[----:B------:R-:W-:Y:S01]  /*5120*/  @P0 R2UR UR52, R4 ;  /* 0x00000000043402ca */ /* 0x000fe200000e0000 */
        /* <DEDUP_REMOVED lines=14> */
[----:B------:R-:W2:Y:S02]  /*5210*/  SYNCS.PHASECHK.TRANS64.TRYWAIT P1, [UR20+0xb8], R8 ;  /* 0x0000b808ff0075a7 */ /* 0x000ea40008021114 */
[----:B-12---:R-:W-:Y:S05]  /*5220*/  @!P1 BRA `(.L_x_73) ;  /* 0x0000004000cc9947 */ /* 0x006fea0003800000 */
.L_x_168:
[----:B-1----:R-:W-:Y:S01]  /*5230*/  @!P2 IMAD.MOV.U32 R0, RZ, 0x20, RZ ;  /* 0x00000020ff00a824 */ /* 0x002fe200078e00ff */
[----:B------:R-:W-:Y:S01]  /*5240*/  @!P2 IADD3 R2, P0, PT, R12, 0x680, RZ ;  /* 0x000006800c02a810 */ /* 0x000fe20007f1e0ff */
[----:B------:R-:W-:Y:S01]  /*5250*/  VOTEU.ALL UP0, P2 ;  /* 0x0000000000ff7886 */ /* 0x000fe20001000000 */
[----:B------:R-:W-:Y:S01]  /*5260*/  LOP3.LUT R10, R10, 0x1, RZ, 0x3c, !PT ;  /* 0x000000010a0a7812 */ /* 0x000fe200078e3cff */
[----:B------:R-:W-:Y:S01]  /*5270*/  @!P2 IMAD.MOV.U32 R0, RZ, 0x400, R0 ;  /* 0x00000400ff00a824 */ /* 0x000fe200078e0000 */
[----:B------:R-:W-:Y:S01]  /*5280*/  @!P2 R2UR UR5, R2 ;  /* 0x000000000205a2ca */ /* 0x000fe200000e0000 */
[----:B------:R-:W-:Y:S01]  /*5290*/  UIADD3 UR24, UPT, UPT, UR15, UR46, URZ ;  /* 0x0000002e0f187290 */ /* 0x000fe2000fffe0ff */
[----:B------:R-:W-:Y:S01]  /*52a0*/  LOP3.LUT R9, R9, 0x1, RZ, 0x3c, !PT ;  /* 0x0000000109097812 */ /* 0x000fe200078e3cff */
[----:B------:R-:W-:Y:S01]  /*52b0*/  @!UP0 UIADD3 UR8, UPT, UPT, UR20, 0x3200, URZ ;  /* 0x0000320014088890 */ /* 0x000fe2000fffe0ff */
[----:B------:R-:W-:Y:S01]  /*52c0*/  @!P2 R2UR UR4, R0 ;  /* 0x000000000004a2ca */ /* 0x000fe200000e0000 */
[----:B------:R-:W-:Y:S01]  /*52d0*/  @!P2 IMAD.X R0, RZ, RZ, R13, P0 ;  /* 0x000000ffff00a224 */ /* 0x000fe200000e060d */
[----:B------:R-:W-:Y:S02]  /*52e0*/  @!UP0 UIADD3 UR10, UPT, UPT, UR7, 0x60, URZ ;  /* 0x00000060070a8890 */ /* 0x000fe4000fffe0ff */
[----:B------:R-:W-:Y:S02]  /*52f0*/  @!UP0 UIADD3 UR9, UPT, UPT, UR20, 0x98, URZ ;  /* 0x0000009814098890 */ /* 0x000fe4000fffe0ff */
[----:B------:R-:W-:Y:S02]  /*5300*/  UIADD3 UR51, UPT, UPT, UR16, UR45, URZ ;  /* 0x0000002d10337290 */ /* 0x000fe4000fffe0ff */
[----:B------:R-:W-:Y:S01]  /*5310*/  UPLOP3.LUT UP4, UPT, UPT, UPT, UPT, 0x80, 0x8 ;  /* 0x000000000008789c */ /* 0x000fe20003f8f070 */
[----:B------:R-:W-:Y:S04]  /*5320*/  IMAD.U32 R4, RZ, RZ, UR5 ;  /* 0x00000005ff047e24 */ /* 0x000fe8000f8e00ff */
[----:B------:R-:W-:Y:S01]  /*5330*/  @!UP0 UPRMT UR6, UR4, 0x5410, URZ ;  /* 0x0000541004068896 */ /* 0x000fe200080000ff */
[----:B------:R-:W-:Y:S01]  /*5340*/  @!P2 R2UR UR4, R0 ;  /* 0x000000000004a2ca */ /* 0x000fe200000e0000 */
[----:B------:R-:W-:Y:S11]  /*5350*/  VOTEU.ALL UP0, P2 ;  /* 0x0000000000ff7886 */ /* 0x000ff60001000000 */
[----:B------:R-:W-:Y:S01]  /*5360*/  @!UPT UIADD3 URZ, UPT, UPT, URZ, URZ, URZ ;  /* 0x000000fffffff290 */ /* 0x000fe2000fffe0ff */
[----:B------:R-:W-:Y:S01]  /*5370*/  IMAD.U32 R5, RZ, RZ, UR4 ;  /* 0x00000004ff057e24 */ /* 0x000fe2000f8e00ff */
[----:B------:R-:W-:Y:S04]  /*5380*/  @!P2 R2UR UR4, R4 ;  /* 0x000000000404a2ca */ /* 0x000fe800000e0000 */
[----:B------:R-:W-:Y:S11]  /*5390*/  @!P2 R2UR UR5, R5 ;  /* 0x000000000505a2ca */ /* 0x000ff600000e0000 */
[----:B------:R-:W-:Y:S02]  /*53a0*/  @!UPT UIADD3 URZ, UPT, UPT, URZ, URZ, URZ ;  /* 0x000000fffffff290 */ /* 0x000fe4000fffe0ff */
[----:B------:R1:W-:Y:S01]  /*53b0*/  @!UP0 UTMALDG.5D.IM2COL [UR8], [UR4], UR6 ;  /* 0x00000008040083b4 */ /* 0x0003e20008060006 */
[----:B------:R1:W-:Y:S01]  /*53c0*/  @!P2 SYNCS.ARRIVE.TRANS64.RED.A0TR RZ, [UR20+0x98], R3 ;  /* 0x00009803ffffa9a7 */ /* 0x0003e20008300414 */
[----:B------:R-:W-:Y:S01]  /*53d0*/  SYNCS.ARRIVE.TRANS64.RED.A1T0 RZ, [UR48], RZ ;  /* 0x000000ffffff79a7 */ /* 0x000fe20008100430 */
[----:B------:R-:W-:Y:S05]  /*53e0*/  BRA.U UP2, `(.L_x_74) ;  /* 0xfffffff1021c7547 */ /* 0x000fea000b83ffff */
[----:B------:R-:W-:-:S04]  /*53f0*/  SHF.L.U32 R2, R10, 0x1f, RZ ;  /* 0x0000001f0a027819 */ /* 0x000fc800000006ff */
[----:B------:R-:W2:Y:S02]  /*5400*/  SYNCS.PHASECHK.TRANS64.TRYWAIT P0, [UR20+0xa0], R2 ;  /* 0x0000a002ff0075a7 */ /* 0x000ea40008001114 */
[----:B--2---:R-:W-:Y:S05]  /*5410*/  @!P0 BRA `(.L_x_75) ;  /* 0x0000004000688947 */ /* 0x004fea0003800000 */
.L_x_170:
[----:B------:R-:W3:Y:S02]  /*5420*/  SYNCS.PHASECHK.TRANS64.TRYWAIT P0, [UR20+0xa8], R2 ;  /* 0x0000a802ff0075a7 */ /* 0x000ee40008001114 */
[----:B---3--:R-:W-:Y:S05]  /*5430*/  @!P0 BRA `(.L_x_76) ;  /* 0x0000004000788947 */ /* 0x008fea0003800000 */
.L_x_172:
[----:B------:R-:W3:Y:S02]  /*5440*/  SYNCS.PHASECHK.TRANS64.TRYWAIT P0, [UR20+0xb0], R2 ;  /* 0x0000b002ff0075a7 */ /* 0x000ee40008001114 */
[----:B---3--:R-:W-:Y:S05]  /*5450*/  @!P0 BRA `(.L_x_77) ;  /* 0x0000004000888947 */ /* 0x008fea0003800000 */
.L_x_174:
[----:B--2---:R-:W-:-:S07]  /*5460*/  MOV R0, UR20 ;  /* 0x0000001400007c02 */ /* 0x004fce0008000f00 */
.L_x_78:
[----:B--2---:R-:W-:-:S04]  /*5470*/  SHF.L.U32 R2, R10, 0x1f, RZ ;  /* 0x0000001f0a027819 */ /* 0x004fc800000006ff */
[----:B------:R2:W3:Y:S03]  /*5480*/  SYNCS.PHASECHK.TRANS64.TRYWAIT P0, [R0+URZ+0xb8], R2 ;  /* 0x0000b802000075a7 */ /* 0x0004e600080011ff */
[----:B---3--:R-:W-:Y:S05]  /*5490*/  @!P0 NANOSLEEP.SYNCS 0x989680 ;  /* 0x009896800000895d */ /* 0x008fea0003900000 */
[----:B------:R-:W3:Y:S02]  /*54a0*/  @!P0 SYNCS.PHASECHK.TRANS64 P0, [R0+URZ+0xb8], R2 ;  /* 0x0000b802000085a7 */ /* 0x000ee400080010ff */
[----:B-1-3--:R-:W-:Y:S05]  /*54b0*/  @P0 EXIT ;  /* 0x000000000000094d */ /* 0x00afea0003800000 */
[----:B------:R-:W-:Y:S05]  /*54c0*/  BRA `(.L_x_78) ;  /* 0xfffffffc00e87947 */ /* 0x000fea000383ffff */
.L_x_63:
[----:B------:R-:W-:-:S06]  /*54d0*/  UISETP.GE.AND UP0, UPT, UR18, 0x4, UPT ;  /* 0x000000041200788c */ /* 0x000fcc000bf06270 */
[----:B------:R-:W-:-:S13]  /*54e0*/  PLOP3.LUT P0, PT, PT, PT, UP0, 0x80, 0x8 ;  /* 0x000000000008781c */ /* 0x000fda0003f0f008 */
[----:B-1----:R-:W-:Y:S05]  /*54f0*/  @!P0 EXIT ;  /* 0x000000000000894d */ /* 0x002fea0003800000 */
[----:B------:R-:W1:Y:S08]  /*5500*/  S2UR UR4, SR_CgaCtaId ;  /* 0x00000000000479c3 */ /* 0x000e700000008800 */
[----:B------:R-:W-:Y:S01]  /*5510*/  BAR.SYNC.DEFER_BLOCKING 0x6, 0xa0 ;  /* 0x0182800000007b1d */ /* 0x000fe20000010000 */
[C---:B------:R-:W-:Y:S01]  /*5520*/  IMAD.SHL.U32 R4, R50.reuse, 0x20, RZ ;  /* 0x0000002032047824 */ /* 0x040fe200078e00ff */
[----:B------:R-:W-:Y:S01]  /*5530*/  SHF.R.U32.HI R5, RZ, 0x1, R50 ;  /* 0x00000001ff057819 */ /* 0x000fe20000011632 */
[C---:B------:R-:W-:Y:S01]  /*5540*/  IMAD.SHL.U32 R0, R50.reuse, 0x4, RZ ;  /* 0x0000000432007824 */ /* 0x040fe200078e00ff */
[C---:B------:R-:W-:Y:S01]  /*5550*/  LOP3.LUT P0, RZ, R50.reuse, 0x4, RZ, 0xc0, !PT ;  /* 0x0000000432ff7812 */ /* 0x040fe2000780c0ff */
[----:B------:R-:W-:Y:S01]  /*5560*/  IMAD.SHL.U32 R49, R50, 0x10, RZ ;  /* 0x0000001032317824 */ /* 0x000fe200078e00ff */
[----:B------:R-:W-:Y:S01]  /*5570*/  UMOV UR49, 0x400 ;  /* 0x0000040000317882 */ /* 0x000fe20000000000 */
[----:B------:R-:W-:Y:S01]  /*5580*/  LOP3.LUT R3, R4, 0xc0, RZ, 0xc0, !PT ;  /* 0x000000c004037812 */ /* 0x000fe200078ec0ff */
[----:B------:R-:W2:Y:S01]  /*5590*/  LDC.64 R42, c[0x0][0x9b0] ;  /* 0x00026c00ff2a7b82 */ /* 0x000ea20000000a00 */
[----:B------:R-:W-:Y:S01]  /*55a0*/  IMAD.U32 R23, R50, 0x10000, RZ ;  /* 0x0001000032177824 */ /* 0x000fe200078e00ff */
[----:B------:R-:W-:Y:S01]  /*55b0*/  LOP3.LUT R49, R49, 0x600, RZ, 0xc0, !PT ;  /* 0x0000060031317812 */ /* 0x000fe200078ec0ff */
[----:B------:R-:W-:Y:S01]  /*55c0*/  IMAD.MOV.U32 R61, RZ, RZ, 0x20 ;  /* 0x00000020ff3d7424 */ /* 0x000fe200078e00ff */
[----:B------:R-:W-:Y:S01]  /*55d0*/  LOP3.LUT R0, R3, 0x18, R0, 0xf8, !PT ;  /* 0x0000001803007812 */ /* 0x000fe200078ef800 */
[----:B------:R-:W-:Y:S01]  /*55e0*/  IMAD.MOV.U32 R48, RZ, RZ, 0x1 ;  /* 0x00000001ff307424 */ /* 0x000fe200078e00ff */
[----:B------:R-:W-:Y:S01]  /*55f0*/  LOP3.LUT R49, R49, 0x20, R4, 0xf8, !PT ;  /* 0x0000002031317812 */ /* 0x000fe200078ef804 */
[----:B------:R-:W-:Y:S01]  /*5600*/  IMAD.MOV.U32 R22, RZ, RZ, RZ ;  /* 0x000000ffff167224 */ /* 0x000fe200078e00ff */
[----:B------:R-:W3:Y:S01]  /*5610*/  LDC.64 R40, c[0x0][0x9a8] ;  /* 0x00026a00ff287b82 */ /* 0x000ee20000000a00 */
[----:B------:R-:W-:-:S02]  /*5620*/  LOP3.LUT R0, R0, 0x8, R5, 0x78, !PT ;  /* 0x0000000800007812 */ /* 0x000fc400078e7805 */
[----:B------:R-:W-:Y:S02]  /*5630*/  CS2R R46, SRZ ;  /* 0x00000000002e7805 */ /* 0x000fe4000001ff00 */
[----:B------:R-:W-:Y:S01]  /*5640*/  LOP3.LUT R49, R49, 0x100, R4, 0xf8, !PT ;  /* 0x0000010031317812 */ /* 0x000fe200078ef804 */
[----:B------:R-:W4:Y:S01]  /*5650*/  LDCU UR61, c[0x0][0x370] ;  /* 0x00006e00ff3d77ac */ /* 0x000f220008000800 */
[----:B------:R-:W-:Y:S02]  /*5660*/  LOP3.LUT R50, R50, 0x60, RZ, 0xc0, !PT ;  /* 0x0000006032327812 */ /* 0x000fe400078ec0ff */
[----:B------:R-:W-:Y:S01]  /*5670*/  LOP3.LUT R49, R49, R0, RZ, 0xfc, !PT ;  /* 0x0000000031317212 */ /* 0x000fe200078efcff */
[----:B-1----:R-:W-:Y:S01]  /*5680*/  ULEA UR49, UR4, UR49, 0x18 ;  /* 0x0000003104317291 */ /* 0x002fe2000f8ec0ff */
[----:B------:R-:W-:Y:S01]  /*5690*/  LOP3.LUT R23, R23, 0x600000, RZ, 0xc0, !PT ;  /* 0x0060000017177812 */ /* 0x000fe200078ec0ff */
[----:B------:R-:W1:Y:S01]  /*56a0*/  LDCU.64 UR4, c[0x0][0x990] ;  /* 0x00013200ff0477ac */ /* 0x000e620008000a00 */
[----:B------:R-:W-:Y:S01]  /*56b0*/  SEL R61, R61, 0xffffffe0, !P0 ;  /* 0xffffffe03d3d7807 */ /* 0x000fe20004000000 */
[----:B------:R-:W2:Y:S05]  /*56c0*/  LDCU UR48, c[0x0][0xc0c] ;  /* 0x00018180ff3077ac */ /* 0x000eaa0008000800 */
[----:B------:R-:W4:Y:S01]  /*56d0*/  LDS R2, [UR49+0x120] ;  /* 0x00012031ff027984 */ /* 0x000f220008000800 */
[----:B------:R-:W2:Y:S01]  /*56e0*/  LDCU UR38, c[0x0][0xc30] ;  /* 0x00018600ff2677ac */ /* 0x000ea20008000800 */
[----:B------:R-:W2:Y:S01]  /*56f0*/  LDCU.64 UR54, c[0x0][0x988] ;  /* 0x00013100ff3677ac */ /* 0x000ea20008000a00 */
[----:B------:R-:W2:Y:S01]  /*5700*/  LDCU.64 UR46, c[0x0][0xc28] ;  /* 0x00018500ff2e77ac */ /* 0x000ea20008000a00 */
[----:B-1----:R-:W-:-:S02]  /*5710*/  IMAD.U32 R54, RZ, RZ, UR4 ;  /* 0x00000004ff367e24 */ /* 0x002fc4000f8e00ff */
[----:B------:R-:W-:Y:S01]  /*5720*/  IMAD.U32 R53, RZ, RZ, UR5 ;  /* 0x00000005ff357e24 */ /* 0x000fe2000f8e00ff */
[----:B------:R-:W1:Y:S01]  /*5730*/  LDCU.128 UR4, c[0x0][0xb80] ;  /* 0x00017000ff0477ac */ /* 0x000e620008000c00 */
[----:B------:R-:W2:Y:S01]  /*5740*/  LDCU.128 UR56, c[0x0][0xc10] ;  /* 0x00018200ff3877ac */ /* 0x000ea20008000c00 */
[----:B------:R-:W2:Y:S01]  /*5750*/  LDCU UR60, c[0x0][0x374] ;  /* 0x00006e80ff3c77ac */ /* 0x000ea20008000800 */
[----:B------:R-:W-:Y:S01]  /*5760*/  UMOV UR53, URZ ;  /* 0x000000ff00357c82 */ /* 0x000fe20008000000 */
[----:B------:R-:W-:Y:S01]  /*5770*/  UMOV UR50, URZ ;  /* 0x000000ff00327c82 */ /* 0x000fe20008000000 */
[----:B-1----:R-:W-:Y:S01]  /*5780*/  IMAD.U32 R58, RZ, RZ, UR4 ;  /* 0x00000004ff3a7e24 */ /* 0x002fe2000f8e00ff */
[----:B------:R-:W-:Y:S01]  /*5790*/  UIADD3 UR4, UPT, UPT, UR49, 0x200, URZ ;  /* 0x0000020031047890 */ /* 0x000fe2000fffe0ff */
[----:B------:R-:W-:Y:S02]  /*57a0*/  IMAD.U32 R57, RZ, RZ, UR5 ;  /* 0x00000005ff397e24 */ /* 0x000fe4000f8e00ff */
[----:B------:R-:W-:-:S02]  /*57b0*/  IMAD.U32 R56, RZ, RZ, UR6 ;  /* 0x00000006ff387e24 */ /* 0x000fc4000f8e00ff */
[----:B------:R-:W-:Y:S02]  /*57c0*/  IMAD.U32 R55, RZ, RZ, UR7 ;  /* 0x00000007ff377e24 */ /* 0x000fe4000f8e00ff */
[C---:B----4-:R-:W-:Y:S01]  /*57d0*/  VIADD R3, R2.reuse, 0x80 ;  /* 0x0000008002037836 */ /* 0x050fe20000000000 */
[----:B------:R-:W-:Y:S01]  /*57e0*/  LOP3.LUT R2, R2, 0xffff, RZ, 0xc0, !PT ;  /* 0x0000ffff02027812 */ /* 0x000fe200078ec0ff */
[----:B------:R-:W-:-:S03]  /*57f0*/  IMAD.U32 R60, RZ, RZ, UR4 ;  /* 0x00000004ff3c7e24 */ /* 0x000fc6000f8e00ff */
[----:B------:R-:W-:-:S05]  /*5800*/  LOP3.LUT R3, R3, 0xffff, RZ, 0xc0, !PT ;  /* 0x0000ffff03037812 */ /* 0x000fca00078ec0ff */
[----:B--23--:R1:W-:Y:S02]  /*5810*/  STL.64 [R1], R2 ;  /* 0x0000000201007387 */ /* 0x00c3e40000100a00 */
.L_x_122:
[----:B-1----:R-:W-:Y:S04]  /*5820*/  SHF.L.U32 R2, R46, 0x1f, RZ ;  /* 0x0000001f2e027819 */ /* 0x002fe800000006ff */
[----:B------:R-:W1:Y:S02]  /*5830*/  SYNCS.PHASECHK.TRANS64.TRYWAIT P0, [UR49+0xd0], R2 ;  /* 0x0000d002ff0075a7 */ /* 0x000e640008001131 */
[----:B-12---:R-:W-:Y:S05]  /*5840*/  @!P0 BRA `(.L_x_79) ;  /* 0x0000003c00a48947 */ /* 0x006fea0003800000 */
.L_x_176:
[----:B------:R-:W2:Y:S01]  /*5850*/  LDS.128 R4, [UR49+0x110] ;  /* 0x00011031ff047984 */ /* 0x000ea20008000c00 */
[----:B------:R-:W-:Y:S01]  /*5860*/  UIADD3 UR4, UPT, UPT, UR49, 0xd8, URZ ;  /* 0x000000d831047890 */ /* 0x000fe2000fffe0ff */
[----:B-1----:R-:W-:Y:S01]  /*5870*/  IMAD R2, R22, 0x4, R1 ;  /* 0x0000000416027824 */ /* 0x002fe200078e0201 */
[----:B------:R-:W-:Y:S01]  /*5880*/  UISETP.GE.AND UP0, UPT, UR39, 0x1, UPT ;  /* 0x000000012700788c */ /* 0x000fe2000bf06270 */
[----:B------:R-:W-:Y:S01]  /*5890*/  @!PT LDS RZ, [RZ] ;  /* 0x00000000fffff984 */ /* 0x000fe20000000800 */
[----:B------:R-:W-:Y:S01]  /*58a0*/  @!PT LDS RZ, [RZ] ;  /* 0x00000000fffff984 */ /* 0x000fe20000000800 */
[----:B------:R-:W-:Y:S01]  /*58b0*/  @!PT LDS RZ, [RZ] ;  /* 0x00000000fffff984 */ /* 0x000fe20000000800 */
[----:B------:R-:W-:Y:S01]  /*58c0*/  @!PT LDS RZ, [RZ] ;  /* 0x00000000fffff984 */ /* 0x000fe20000000800 */
[----:B------:R1:W-:Y:S06]  /*58d0*/  MEMBAR.ALL.CTA ;  /* 0x0000000000007992 */ /* 0x0003ec0000008000 */
[----:B-1----:R-:W1:Y:S01]  /*58e0*/  FENCE.VIEW.ASYNC.S ;  /* 0x00000000000073c6 */ /* 0x002e620000000000 */
[----:B------:R-:W-:Y:S09]  /*58f0*/  UPRMT UR4, URZ, 0x654, UR4 ;  /* 0x00000654ff047896 */ /* 0x000ff20008000004 */
[----:B-1----:R-:W-:Y:S01]  /*5900*/  SYNCS.ARRIVE.TRANS64.RED.A1T0 RZ, [UR4], RZ ;  /* 0x000000ffffff79a7 */ /* 0x002fe20008100404 */
[----:B------:R-:W5:Y:S01]  /*5910*/  LDL R2, [R2] ;  /* 0x0000000002027983 */ /* 0x000f620000100800 */
[----:B--2---:R-:W-:Y:S11]  /*5920*/  LOP3.LUT P0, RZ, R6, 0x1, RZ, 0xc0, !PT ;  /* 0x0000000106ff7812 */ /* 0x004ff6000780c0ff */
[----:B------:R-:W-:Y:S02]  /*5930*/  @!UPT UIADD3 URZ, UPT, UPT, URZ, URZ, URZ ;  /* 0x000000fffffff290 */ /* 0x000fe4000fffe0ff */
[----:B------:R-:W-:Y:S01]  /*5940*/  VOTEU.ANY UP1, P0 ;  /* 0x0000000000ff7886 */ /* 0x000fe20000020100 */
[----:B------:R-:W-:Y:S01]  /*5950*/  PLOP3.LUT P0, PT, PT, PT, UP1, 0x80, 0x8 ;  /* 0x000000000008781c */ /* 0x000fe20003f0f018 */
[----:B------:R-:W-:Y:S11]  /*5960*/  UP2UR UR62, UPR, URZ, 0x2 ;  /* 0x00000002ff3e7883 */ /* 0x000ff60008000000 */
[----:B------:R-:W-:Y:S01]  /*5970*/  @!UPT UIADD3 URZ, UPT, UPT, URZ, URZ, URZ ;  /* 0x000000fffffff290 */ /* 0x000fe2000fffe0ff */
[----:B------:R-:W-:Y:S02]  /*5980*/  @P0 MOV R3, R4 ;  /* 0x0000000400030202 */ /* 0x000fe40000000f00 */
[----:B------:R-:W-:Y:S02]  /*5990*/  @P0 LOP3.LUT R0, R5, 0xffff, RZ, 0xc0, !PT ;  /* 0x0000ffff05000812 */ /* 0x000fe400078ec0ff */
[----:B------:R-:W-:Y:S02]  /*59a0*/  @P0 R2UR UR5, R3 ;  /* 0x00000000030502ca */ /* 0x000fe400000e0000 */
[----:B------:R-:W-:Y:S11]  /*59b0*/  @P0 R2UR UR4, R0 ;  /* 0x00000000000402ca */ /* 0x000ff600000e0000 */
[----:B------:R-:W-:Y:S02]  /*59c0*/  @UP1 UMOV UR37, UR5 ;  /* 0x0000000500251c82 */ /* 0x000fe40008000000 */
[----:B------:R-:W-:Y:S01]  /*59d0*/  @UP1 UMOV UR36, UR4 ;  /* 0x0000000400241c82 */ /* 0x000fe20008000000 */
[----:B------:R-:W-:Y:S05]  /*59e0*/  BRA.U !UP0, `(.L_x_80) ;  /* 0x0000000108cc7547 */ /* 0x000fea000b800000 */
[----:B------:R-:W1:Y:S01]  /*59f0*/  LDCU UR9, c[0x0][0xc20] ;  /* 0x00018400ff0977ac */ /* 0x000e620008000800 */
[----:B------:R-:W-:Y:S02]  /*5a00*/  UIMAD.WIDE.U32 UR4, UR60, UR59, URZ ;  /* 0x0000003b3c0472a5 */ /* 0x000fe4000f8e00ff */
[----:B------:R-:W-:Y:S02]  /*5a10*/  UIMAD.WIDE.U32 UR6, UR61, UR56, URZ ;  /* 0x000000383d0672a5 */ /* 0x000fe4000f8e00ff */
[----:B------:R-:W-:Y:S02]  /*5a20*/  UIMAD.WIDE.U32 UR10, UR36, UR59, URZ ;  /* 0x0000003b240a72a5 */ /* 0x000fe4000f8e00ff */
[----:B------:R-:W-:Y:S02]  /*5a30*/  UISETP.NE.AND UP0, UPT, UR58, 0x1, UPT ;  /* 0x000000013a00788c */ /* 0x000fe4000bf05270 */
[----:B------:R-:W-:Y:S02]  /*5a40*/  UISETP.NE.AND UP1, UPT, UR48, 0x1, UPT ;  /* 0x000000013000788c */ /* 0x000fe4000bf25270 */
[----:B------:R-:W-:Y:S02]  /*5a50*/  UISETP.NE.AND UP2, UPT, UR39, 0x1, UPT ;  /* 0x000000012700788c */ /* 0x000fe4000bf45270 */
[----:B------:R-:W-:Y:S01]  /*5a60*/  UIMAD.WIDE.U32 UR12, UR37, UR56, URZ ;  /* 0x00000038250c72a5 */ /* 0x000fe2000f8e00ff */
[----:B------:R-:W-:Y:S01]  /*5a70*/  UMOV UR4, UR5 ;  /* 0x0000000500047c82 */ /* 0x000fe20008000000 */
[----:B------:R-:W-:Y:S01]  /*5a80*/  UMOV UR6, UR11 ;  /* 0x0000000b00067c82 */ /* 0x000fe20008000000 */
[----:B-1----:R-:W-:Y:S03]  /*5a90*/  USHF.R.U32.HI UR8, URZ, UR9, UR4 ;  /* 0x00000009ff087299 */ /* 0x002fe60008011604 */
[----:B------:R-:W-:Y:S02]  /*5aa0*/  UMOV UR4, UR7 ;  /* 0x0000000700047c82 */ /* 0x000fe40008000000 */
[----:B------:R-:W-:Y:S02]  /*5ab0*/  USHF.R.U32.HI UR5, URZ, UR57, UR4 ;  /* 0x00000039ff057299 */ /* 0x000fe40008011604 */
[----:B------:R-:W-:Y:S02]  /*5ac0*/  USEL UR4, UR60, UR8, !UP0 ;  /* 0x000000083c047287 */ /* 0x000fe4000c000000 */
[----:B------:R-:W-:Y:S02]  /*5ad0*/  USHF.R.U32.HI UR8, URZ, UR9, UR6 ;  /* 0x00000009ff087299 */ /* 0x000fe40008011606 */
[----:B------:R-:W-:Y:S02]  /*5ae0*/  UIMAD.WIDE.U32 UR6, UR4, UR46, URZ ;  /* 0x0000002e040672a5 */ /* 0x000fe4000f8e00ff */
[----:B------:R-:W-:Y:S02]  /*5af0*/  USEL UR9, UR61, UR5, !UP1 ;  /* 0x000000053d097287 */ /* 0x000fe4000c800000 */
[----:B------:R-:W-:Y:S02]  /*5b00*/  USEL UR8, UR36, UR8, !UP0 ;  /* 0x0000000824087287 */ /* 0x000fe4000c000000 */
[----:B------:R-:W-:Y:S01]  /*5b10*/  UIMAD.WIDE.U32 UR10, UR9, UR46, URZ ;  /* 0x0000002e090a72a5 */ /* 0x000fe2000f8e00ff */
[----:B------:R-:W-:Y:S01]  /*5b20*/  UMOV UR6, UR7 ;  /* 0x0000000700067c82 */ /* 0x000fe20008000000 */
[----:B------:R-:W-:Y:S01]  /*5b30*/  UMOV UR5, UR13 ;  /* 0x0000000d00057c82 */ /* 0x000fe20008000000 */
[----:B------:R-:W-:Y:S02]  /*5b40*/  @UP2 USHF.R.U32.HI UR4, URZ, UR47, UR6 ;  /* 0x0000002fff042299 */ /* 0x000fe40008011606 */
[----:B------:R-:W-:Y:S02]  /*5b50*/  USHF.R.U32.HI UR5, URZ, UR57, UR5 ;  /* 0x00000039ff057299 */ /* 0x000fe40008011605 */
[----:B------:R-:W-:Y:S02]  /*5b60*/  UIMAD UR4, UR39, UR4, URZ ;  /* 0x00000004270472a4 */ /* 0x000fe4000f8e02ff */
[----:B------:R-:W-:Y:S02]  /*5b70*/  USEL UR5, UR37, UR5, !UP1 ;  /* 0x0000000525057287 */ /* 0x000fe4000c800000 */
[----:B------:R-:W-:Y:S01]  /*5b80*/  UISETP.GE.AND UP0, UPT, UR8, UR4, UPT ;  /* 0x000000040800728c */ /* 0x000fe2000bf06270 */
[----:B------:R-:W-:Y:S01]  /*5b90*/  UMOV UR6, UR11 ;  /* 0x0000000b00067c82 */ /* 0x000fe20008000000 */
[----:B------:R-:W-:Y:S02]  /*5ba0*/  UIMAD.WIDE.U32 UR10, UR8, UR46, URZ ;  /* 0x0000002e080a72a5 */ /* 0x000fe4000f8e00ff */
[----:B------:R-:W-:Y:S04]  /*5bb0*/  @UP2 USHF.R.U32.HI UR9, URZ, UR47, UR6 ;  /* 0x0000002fff092299 */ /* 0x000fe80008011606 */
[----:B------:R-:W-:Y:S01]  /*5bc0*/  UIMAD UR6, UR39, UR9, URZ ;  /* 0x00000009270672a4 */ /* 0x000fe2000f8e02ff */
[----:B------:R-:W-:Y:S03]  /*5bd0*/  UMOV UR4, UR11 ;  /* 0x0000000b00047c82 */ /* 0x000fe60008000000 */
[----:B------:R-:W-:Y:S02]  /*5be0*/  UISETP.GE.OR UP0, UPT, UR5, UR6, UP0 ;  /* 0x000000060500728c */ /* 0x000fe40008706670 */
[----:B------:R-:W-:Y:S02]  /*5bf0*/  USHF.R.U32.HI UR4, URZ, UR47, UR4 ;  /* 0x0000002fff047299 */ /* 0x000fe40008011604 */
[----:B------:R-:W-:Y:S02]  /*5c00*/  UIMAD.WIDE.U32 UR6, UR5, UR46, URZ ;  /* 0x0000002e050672a5 */ /* 0x000fe4000f8e00ff */
[----:B------:R-:W-:Y:S02]  /*5c10*/  USEL UR11, UR8, UR4, !UP2 ;  /* 0x00000004080b7287 */ /* 0x000fe4000d000000 */
[----:B------:R-:W-:Y:S02]  /*5c20*/  UIADD3 UR6, UPT, UPT, -UR5, URZ, URZ ;  /* 0x000000ff05067290 */ /* 0x000fe4000fffe1ff */
[----:B------:R-:W-:Y:S02]  /*5c30*/  UIADD3 UR10, UPT, UPT, -UR11, URZ, URZ ;  /* 0x000000ff0b0a7290 */ /* 0x000fe4000fffe1ff */
[----:B------:R-:W-:Y:S02]  /*5c40*/  UIMAD UR6, UR48, UR6, UR37 ;  /* 0x00000006300672a4 */ /* 0x000fe4000f8e0225 */
[----:B------:R-:W-:Y:S01]  /*5c50*/  UIMAD UR10, UR39, UR10, UR8 ;  /* 0x0000000a270a72a4 */ /* 0x000fe2000f8e0208 */
[----:B------:R-:W-:Y:S01]  /*5c60*/  @!UP0 UMOV UR4, UR7 ;  /* 0x0000000700048c82 */ /* 0x000fe20008000000 */
[----:B------:R-:W-:Y:S02]  /*5c70*/  UIADD3 UR7, UPT, UPT, -UR8, URZ, URZ ;  /* 0x000000ff08077290 */ /* 0x000fe4000fffe1ff */
[----:B------:R-:W-:Y:S04]  /*5c80*/  @!UP0 USHF.R.U32.HI UR4, URZ, UR47, UR4 ;  /* 0x0000002fff048299 */ /* 0x000fe80008011604 */
[----:B------:R-:W-:Y:S04]  /*5c90*/  @!UP0 USEL UR4, UR5, UR4, !UP2 ;  /* 0x0000000405048287 */ /* 0x000fe8000d000000 */
[----:B------:R-:W-:Y:S02]  /*5ca0*/  @!UP0 UIMAD UR9, UR9, UR10, UR4 ;  /* 0x0000000a090982a4 */ /* 0x000fe4000f8e0204 */
[----:B------:R-:W-:Y:S02]  /*5cb0*/  @!UP0 UIADD3 UR10, UPT, UPT, UR11, -UR4, URZ ;  /* 0x800000040b0a8290 */ /* 0x000fe4000fffe0ff */
[----:B------:R-:W-:Y:S02]  /*5cc0*/  UIMAD UR4, UR58, UR7, UR36 ;  /* 0x000000073a0472a4 */ /* 0x000fe4000f8e0224 */
[----:B------:R-:W-:Y:S03]  /*5cd0*/  @!UP0 UIMAD UR8, UR10, UR39, UR5 ;  /* 0x000000270a0882a4 */ /* 0x000fe6000f8e0205 */
[----:B------:R-:W-:Y:S02]  /*5ce0*/  @!UP0 UMOV UR5, UR9 ;  /* 0x0000000900058c82 */ /* 0x000fe40008000000 */
[----:B------:R-:W-:Y:S02]  /*5cf0*/  UIMAD UR37, UR5, UR48, UR6 ;  /* 0x00000030052572a4 */ /* 0x000fe4000f8e0206 */
[----:B------:R-:W-:Y:S11]  /*5d00*/  UIMAD UR36, UR8, UR58, UR4 ;  /* 0x0000003a082472a4 */ /* 0x000ff6000f8e0204 */
[----:B------:R-:W-:Y:S01]  /*5d10*/  @!UPT UIADD3 URZ, UPT, UPT, URZ, URZ, URZ ;  /* 0x000000fffffff290 */ /* 0x000fe2000fffe0ff */
.L_x_80:
[----:B------:R-:W-:Y:S01]  /*5d20*/  UISETP.NE.AND UP0, UPT, UR38, 0x1, UPT ;  /* 0x000000012600788c */ /* 0x000fe2000bf05270 */
[----:B------:R-:W-:Y:S01]  /*5d30*/  @P0 SHF.R.U32.HI R4, RZ, 0x10, R5 ;  /* 0x00000010ff040819 */ /* 0x000fe20000011605 */
[----:B------:R-:W-:Y:S01]  /*5d40*/  USHF.L.U32 UR41, UR24, 0x7, URZ ;  /* 0x0000000718297899 */ /* 0x000fe200080006ff */
[----:B------:R-:W-:Y:S02]  /*5d50*/  BSSY.RECONVERGENT B6, `(.L_x_81) ;  /* 0x0000034000067945 */ /* 0x000fe40003800200 */
[----:B------:R-:W-:Y:S02]  /*5d60*/  @P0 R2UR UR63, R4 ;  /* 0x00000000043f02ca */ /* 0x000fe400000e0000 */
[----:B------:R-:W-:Y:S04]  /*5d70*/  LOP3.LUT P0, RZ, R60, 0x1b0, RZ, 0xc0, !PT ;  /* 0x000001b03cff7812 */ /* 0x000fe8000780c0ff */
[----:B------:R-:W1:Y:S01]  /*5d80*/  @!UP0 LDCU.128 UR12, c[0x0][0xc10] ;  /* 0x00018200ff0c87ac */ /* 0x000e620008000c00 */
[----:B------:R-:W2:Y:S01]  /*5d90*/  @!UP0 LDCU UR5, c[0x0][0xc0c] ;  /* 0x00018180ff0587ac */ /* 0x000ea20008000800 */
[----:B------:R-:W3:Y:S01]  /*5da0*/  @!UP0 LDCU UR10, c[0x0][0xc20] ;  /* 0x00018400ff0a87ac */ /* 0x000ee20008000800 */
[----:B-1----:R-:W-:Y:S02]  /*5db0*/  UIMAD.WIDE.U32 UR8, UR37, UR12, URZ ;  /* 0x0000000c250872a5 */ /* 0x002fe4000f8e00ff */
[----:B------:R-:W-:Y:S02]  /*5dc0*/  UIMAD.WIDE.U32 UR6, UR36, UR15, URZ ;  /* 0x0000000f240672a5 */ /* 0x000fe4000f8e00ff */
[----:B------:R-:W-:Y:S03]  /*5dd0*/  @!UP0 UISETP.NE.AND UP1, UPT, UR14, 0x1, UPT ;  /* 0x000000010e00888c */ /* 0x000fe6000bf25270 */
[----:B------:R-:W-:Y:S01]  /*5de0*/  @!UP0 UMOV UR4, UR9 ;  /* 0x0000000900048c82 */ /* 0x000fe20008000000 */
[----:B--2---:R-:W-:Y:S02]  /*5df0*/  @!UP0 UISETP.NE.AND UP2, UPT, UR5, 0x1, UPT ;  /* 0x000000010500888c */ /* 0x004fe4000bf45270 */
[----:B------:R-:W-:Y:S01]  /*5e00*/  @!UP0 USHF.R.U32.HI UR4, URZ, UR13, UR4 ;  /* 0x0000000dff048299 */ /* 0x000fe20008011604 */
[----:B------:R-:W-:Y:S02]  /*5e10*/  @!UP0 UMOV UR6, UR7 ;  /* 0x0000000700068c82 */ /* 0x000fe40008000000 */
[----:B---3--:R-:W-:Y:S02]  /*5e20*/  @!UP0 USHF.R.U32.HI UR6, URZ, UR10, UR6 ;  /* 0x0000000aff068299 */ /* 0x008fe40008011606 */
[----:B------:R-:W-:Y:S02]  /*5e30*/  @!UP0 USEL UR7, UR37, UR4, !UP2 ;  /* 0x0000000425078287 */ /* 0x000fe4000d000000 */
[----:B------:R-:W-:Y:S04]  /*5e40*/  @!UP0 USEL UR6, UR36, UR6, !UP1 ;  /* 0x0000000624068287 */ /* 0x000fe8000c800000 */
[----:B------:R-:W-:Y:S02]  /*5e50*/  @!UP0 UIADD3 UR4, UPT, UPT, -UR7, UR6, URZ ;  /* 0x0000000607048290 */ /* 0x000fe4000fffe1ff */
[----:B------:R-:W-:Y:S02]  /*5e60*/  @!UP0 UIADD3 UR6, UPT, UPT, UR7, -UR6, URZ ;  /* 0x8000000607068290 */ /* 0x000fe4000fffe0ff */
[----:B------:R-:W-:Y:S02]  /*5e70*/  @!UP0 UIMAD UR37, UR4, UR5, UR37 ;  /* 0x00000005042582a4 */ /* 0x000fe4000f8e0225 */
[----:B------:R-:W-:Y:S01]  /*5e80*/  @!UP0 UIMAD UR36, UR6, UR14, UR36 ;  /* 0x0000000e062482a4 */ /* 0x000fe2000f8e0224 */
[----:B------:R-:W-:Y:S11]  /*5e90*/  @!P0 BRA `(.L_x_82) ;  /* 0x00000000007c8947 */ /* 0x000ff60003800000 */
[----:B------:R-:W1:Y:S01]  /*5ea0*/  LDCU.64 UR8, c[0x4][0x80] ;  /* 0x01001000ff0877ac */ /* 0x000e620008000a00 */
[----:B------:R-:W-:Y:S01]  /*5eb0*/  MOV R16, 0x0 ;  /* 0x0000000000107802 */ /* 0x000fe20000000f00 */
[----:B------:R-:W-:Y:S02]  /*5ec0*/  HFMA2 R12, -RZ, RZ, 0, 5.9604644775390625e-08 ;  /* 0x00000001ff0c7431 */ /* 0x000fe400000001ff */
[----:B------:R-:W-:Y:S01]  /*5ed0*/  IMAD.MOV.U32 R8, RZ, RZ, 0x70 ;  /* 0x00000070ff087424 */ /* 0x000fe200078e00ff */
[----:B------:R2:W3:Y:S01]  /*5ee0*/  LDC.64 R14, c[0x4][R16] ;  /* 0x01000000100e7b82 */ /* 0x0004e20000000a00 */
[----:B------:R-:W4:Y:S01]  /*5ef0*/  LDCU.64 UR6, c[0x4][0x88] ;  /* 0x01001100ff0677ac */ /* 0x000f220008000a00 */
[----:B------:R-:W-:Y:S01]  /*5f00*/  IMAD.MOV.U32 R13, RZ, RZ, RZ ;  /* 0x000000ffff0d7224 */ /* 0x000fe200078e00ff */
[----:B------:R-:W2:Y:S01]  /*5f10*/  LDCU.64 UR4, c[0x4][0x8] ;  /* 0x01000100ff0477ac */ /* 0x000ea20008000a00 */
[----:B-1----:R-:W-:Y:S01]  /*5f20*/  MOV R5, UR9 ;  /* 0x0000000900057c02 */ /* 0x002fe20008000f00 */
[----:B------:R-:W-:Y:S01]  /*5f30*/  IMAD.U32 R4, RZ, RZ, UR8 ;  /* 0x00000008ff047e24 */ /* 0x000fe2000f8e00ff */
[----:B----4-:R-:W-:Y:S01]  /*5f40*/  MOV R7, UR7 ;  /* 0x0000000700077c02 */ /* 0x010fe20008000f00 */
[----:B------:R-:W-:Y:S01]  /*5f50*/  IMAD.U32 R6, RZ, RZ, UR6 ;  /* 0x00000006ff067e24 */ /* 0x000fe2000f8e00ff */
[----:B--2---:R-:W-:Y:S01]  /*5f60*/  MOV R11, UR5 ;  /* 0x00000005000b7c02 */ /* 0x004fe20008000f00 */
[----:B------:R-:W-:Y:S02]  /*5f70*/  IMAD.U32 R10, RZ, RZ, UR4 ;  /* 0x00000004ff0a7e24 */ /* 0x000fe4000f8e00ff */
[----:B------:R-:W-:Y:S07]  /*5f80*/  LEPC R20, `(.L_x_83) ;  /* 0x000000001014794e */ /* 0x000fee0000000000 */
[----:B---3-5:R-:W-:Y:S05]  /*5f90*/  CALL.ABS.NOINC R14 ;  /* 0x000000000e007343 */ /* 0x028fea0003c00000 */
.L_x_83:
[----:B------:R-:W1:Y:S01]  /*5fa0*/  LDCU.64 UR8, c[0x4][0x80] ;  /* 0x01001000ff0877ac */ /* 0x000e620008000a00 */
[----:B------:R-:W2:Y:S01]  /*5fb0*/  LDC.64 R16, c[0x4][R16] ;  /* 0x0100000010107b82 */ /* 0x000ea20000000a00 */
[----:B------:R-:W-:Y:S02]  /*5fc0*/  HFMA2 R12, -RZ, RZ, 0, 5.9604644775390625e-08 ;  /* 0x00000001ff0c7431 */ /* 0x000fe400000001ff */
[----:B------:R-:W-:Y:S02]  /*5fd0*/  IMAD.MOV.U32 R8, RZ, RZ, 0x70 ;  /* 0x00000070ff087424 */ /* 0x000fe400078e00ff */
[----:B------:R-:W-:Y:S01]  /*5fe0*/  IMAD.MOV.U32 R13, RZ, RZ, RZ ;  /* 0x000000ffff0d7224 */ /* 0x000fe200078e00ff */
[----:B------:R-:W3:Y:S01]  /*5ff0*/  LDCU.64 UR6, c[0x4][0x88] ;  /* 0x01001100ff0677ac */ /* 0x000ee20008000a00 */
[----:B------:R-:W4:Y:S01]  /*6000*/  LDCU.64 UR4, c[0x4][0x8] ;  /* 0x01000100ff0477ac */ /* 0x000f220008000a00 */
[----:B-1----:R-:W-:Y:S02]  /*6010*/  MOV R4, UR8 ;  /* 0x0000000800047c02 */ /* 0x002fe40008000f00 */
[----:B------:R-:W-:Y:S02]  /*6020*/  MOV R5, UR9 ;  /* 0x0000000900057c02 */ /* 0x000fe40008000f00 */
[----:B---3--:R-:W-:Y:S01]  /*6030*/  MOV R7, UR7 ;  /* 0x0000000700077c02 */ /* 0x008fe20008000f00 */
[----:B------:R-:W-:Y:S01]  /*6040*/  IMAD.U32 R6, RZ, RZ, UR6 ;  /* 0x00000006ff067e24 */ /* 0x000fe2000f8e00ff */
[----:B----4-:R-:W-:Y:S01]  /*6050*/  MOV R11, UR5 ;  /* 0x00000005000b7c02 */ /* 0x010fe20008000f00 */
[----:B------:R-:W-:Y:S02]  /*6060*/  IMAD.U32 R10, RZ, RZ, UR4 ;  /* 0x00000004ff0a7e24 */ /* 0x000fe4000f8e00ff */
[----:B------:R-:W-:Y:S07]  /*6070*/  LEPC R20, `(.L_x_82) ;  /* 0x000000001014794e */ /* 0x000fee0000000000 */
[----:B--2---:R-:W-:Y:S05]  /*6080*/  CALL.ABS.NOINC R16 ;  /* 0x0000000010007343 */ /* 0x004fea0003c00000 */
.L_x_82:
[----:B------:R-:W-:Y:S05]  /*6090*/  BSYNC.RECONVERGENT B6 ;  /* 0x0000000000067941 */ /* 0x000fea0003800200 */
.L_x_81:
[----:B------:R-:W-:Y:S02]  /*60a0*/  R2UR UR6, R59 ;  /* 0x000000003b0672ca */ /* 0x000fe400000e0000 */
[----:B------:R-:W-:Y:S02]  /*60b0*/  R2UR UR5, R54 ;  /* 0x00000000360572ca */ /* 0x000fe400000e0000 */
[----:B------:R-:W-:Y:S02]  /*60c0*/  R2UR UR4, R53 ;  /* 0x00000000350472ca */ /* 0x000fe400000e0000 */
[----:B------:R-:W-:Y:S02]  /*60d0*/  ISETP.NE.U32.AND P4, PT, R42, RZ, PT ;  /* 0x000000ff2a00720c */ /* 0x000fe40003f85070 */
[----:B------:R-:W-:Y:S02]  /*60e0*/  ISETP.NE.U32.AND P2, PT, RZ, UR54, PT ;  /* 0x00000036ff007c0c */ /* 0x000fe4000bf45070 */
[----:B------:R-:W-:Y:S02]  /*60f0*/  ISETP.NE.AND.EX P4, PT, R43, RZ, PT, P4 ;  /* 0x000000ff2b00720c */ /* 0x000fe40003f85340 */
[----:B------:R-:W-:Y:S01]  /*6100*/  ISETP.NE.AND.EX P2, PT, RZ, UR55, PT, P2 ;  /* 0x00000037ff007c0c */ /* 0x000fe2000bf45320 */
[----:B------:R-:W-:Y:S02]  /*6110*/  UISETP.NE.AND UP2, UPT, UR6, URZ, UPT ;  /* 0x000000ff0600728c */ /* 0x000fe4000bf45270 */
[----:B------:R-:W-:Y:S04]  /*6120*/  UISETP.NE.U32.AND UP0, UPT, UR5, URZ, UPT ;  /* 0x000000ff0500728c */ /* 0x000fe8000bf05070 */
[----:B------:R-:W-:Y:S01]  /*6130*/  UISETP.NE.AND.EX UP1, UPT, UR4, URZ, UPT, UP0 ;  /* 0x000000ff0400728c */ /* 0x000fe2000bf25300 */
[----:B------:R-:W-:Y:S01]  /*6140*/  PLOP3.LUT P1, PT, PT, PT, UP2, 0x80, 0x8 ;  /* 0x000000000008781c */ /* 0x000fe20003f2f028 */
[----:B------:R-:W-:Y:S03]  /*6150*/  UPLOP3.LUT UP0, UPT, UPT, UPT, UPT, 0x40, 0x4 ;  /* 0x000000000004789c */ /* 0x000fe60003f0e870 */
[----:B------:R-:W-:Y:S06]  /*6160*/  @UP2 UPLOP3.LUT UP0, UPT, UPT, UPT, UP1, 0x80, 0x8 ;  /* 0x000000000008289c */ /* 0x000fec0003f0f010 */
[----:B------:R-:W-:Y:S01]  /*6170*/  PLOP3.LUT P0, PT, PT, PT, UP0, 0x80, 0x8 ;  /* 0x000000000008781c */ /* 0x000fe20003f0f008 */
[----:B------:R-:W-:Y:S01]  /*6180*/  @!UPT UIADD3 URZ, UPT, UPT, URZ, URZ, URZ ;  /* 0x000000fffffff290 */ /* 0x000fe2000fffe0ff */
[----:B------:R-:W-:Y:S11]  /*6190*/  BRA.U !UP1, `(.L_x_84) ;  /* 0x0000000109407547 */ /* 0x000ff6000b800000 */
[----:B------:R-:W-:Y:S01]  /*61a0*/  UISETP.NE.U32.AND UP0, UPT, UR54, URZ, UPT ;  /* 0x000000ff3600728c */ /* 0x000fe2000bf05070 */
[----:B------:R-:W-:Y:S01]  /*61b0*/  R2UR UR6, R54 ;  /* 0x00000000360672ca */ /* 0x000fe200000e0000 */
[----:B------:R-:W1:Y:S01]  /*61c0*/  LDCU.64 UR8, c[0x0][0x358] ;  /* 0x00006b00ff0877ac */ /* 0x000e620008000a00 */
[----:B------:R-:W-:Y:S02]  /*61d0*/  HFMA2 R51, -RZ, RZ, 0, 5.9604644775390625e-08 ;  /* 0x00000001ff337431 */ /* 0x000fe400000001ff */
[----:B------:R-:W-:Y:S01]  /*61e0*/  IMAD.MOV.U32 R0, RZ, RZ, 0x1 ;  /* 0x00000001ff007424 */ /* 0x000fe200078e00ff */
[----:B------:R-:W-:Y:S06]  /*61f0*/  UISETP.NE.AND.EX UP0, UPT, UR55, URZ, UPT, UP0 ;  /* 0x000000ff3700728c */ /* 0x000fec000bf05300 */
[----:B------:R-:W-:Y:S05]  /*6200*/  PLOP3.LUT P3, PT, PT, PT, UP0, 0x80, 0x8 ;  /* 0x000000000008781c */ /* 0x000fea0003f6f008 */
[----:B------:R-:W2:Y:S01]  /*6210*/  @UP0 LDCU.64 UR4, c[0x0][0x988] ;  /* 0x00013100ff0407ac */ /* 0x000ea20008000a00 */
[----:B------:R-:W-:Y:S07]  /*6220*/  @UP0 UIMAD UR6, UR52, UR6, URZ ;  /* 0x00000006340602a4 */ /* 0x000fee000f8e02ff */
[----:B------:R-:W-:Y:S01]  /*6230*/  @!P3 PRMT R51, R0, 0x7610, R51 ;  /* 0x000076100033b816 */ /* 0x000fe20000000033 */
[----:B--2---:R-:W-:Y:S06]  /*6240*/  @UP0 UIMAD.WIDE UR4, UR6, 0x4, UR4 ;  /* 0x00000004060408a5 */ /* 0x004fec000f8e0204 */
[----:B------:R-:W-:Y:S02]  /*6250*/  IMAD.U32 R4, RZ, RZ, UR4 ;  /* 0x00000004ff047e24 */ /* 0x000fe4000f8e00ff */
[----:B------:R-:W-:Y:S03]  /*6260*/  IMAD.U32 R5, RZ, RZ, UR5 ;  /* 0x00000005ff057e24 */ /* 0x000fe6000f8e00ff */
[----:B------:R-:W2:Y:S02]  /*6270*/  @!UP0 LDCU UR4, c[0x0][0x980] ;  /* 0x00013000ff0487ac */ /* 0x000ea40008000800 */
[----:B-1---5:R1:W5:Y:S02]  /*6280*/  @P3 LDG.E R27, desc[UR8][R4.64] ;  /* 0x00000008041b3981 */ /* 0x022364000c1e1900 */
[----:B-12---:R-:W-:Y:S02]  /*6290*/  @!P3 MOV R27, UR4 ;  /* 0x00000004001bbc02 */ /* 0x006fe40008000f00 */
.L_x_84:
[----:B------:R-:W-:Y:S05]  /*62a0*/  @!P4 BRA `(.L_x_85) ;  /* 0x000000000024c947 */ /* 0x000fea0003800000 */
[----:B------:R-:W-:Y:S01]  /*62b0*/  ISETP.NE.U32.AND P3, PT, R40, RZ, PT ;  /* 0x000000ff2800720c */ /* 0x000fe20003f65070 */
[----:B------:R-:W1:Y:S03]  /*62c0*/  LDCU.64 UR4, c[0x0][0x358] ;  /* 0x00006b00ff0477ac */ /* 0x000e660008000a00 */
[----:B------:R-:W-:Y:S11]  /*62d0*/  ISETP.NE.AND.EX P3, PT, R41, RZ, PT, P3 ;  /* 0x000000ff2900720c */ /* 0x000ff60003f65330 */
[----:B------:R-:W-:Y:S02]  /*62e0*/  @!UPT UIADD3 URZ, UPT, UPT, URZ, URZ, URZ ;  /* 0x000000fffffff290 */ /* 0x000fe4000fffe0ff */
[----:B------:R-:W2:Y:S01]  /*62f0*/  @P3 LDC.64 R4, c[0x0][0x9a8] ;  /* 0x00026a00ff043b82 */ /* 0x000ea20000000a00 */
[----:B------:R-:W-:Y:S04]  /*6300*/  @P3 IMAD R0, R42, UR52, RZ ;  /* 0x000000342a003c24 */ /* 0x000fe8000f8e02ff */
[----:B--2---:R-:W-:Y:S05]  /*6310*/  @P3 IMAD.WIDE R4, R0, 0x4, R4 ;  /* 0x0000000400043825 */ /* 0x004fea00078e0204 */
[----:B-1---5:R1:W5:Y:S02]  /*6320*/  @P3 LDG.E R24, desc[UR4][R4.64] ;  /* 0x0000000404183981 */ /* 0x022364000c1e1900 */
[----:B-1----:R-:W2:Y:S02]  /*6330*/  @!P3 LDC R24, c[0x0][0x9a0] ;  /* 0x00026800ff18bb82 */ /* 0x002ea40000000800 */
.L_x_85:
[----:B-----5:R-:W-:Y:S01]  /*6340*/  FSETP.NEU.AND P3, PT, R27, RZ, PT ;  /* 0x000000ff1b00720b */ /* 0x020fe20003f6d000 */
[----:B------:R-:W1:Y:S01]  /*6350*/  LDCU.128 UR12, c[0x0][0xb90] ;  /* 0x00017200ff0c77ac */ /* 0x000e620008000c00 */
[----:B------:R-:W-:Y:S01]  /*6360*/  SEL R3, RZ, 0xffffffff, P2 ;  /* 0xffffffffff037807 */ /* 0x000fe20001000000 */
[----:B------:R-:W-:Y:S01]  /*6370*/  IMAD.SHL.U32 R72, R49, 0x2, RZ ;  /* 0x0000000231487824 */ /* 0x000fe200078e00ff */
[----:B------:R-:W-:Y:S01]  /*6380*/  @P1 LOP3.LUT P2, RZ, R51, 0xff, RZ, 0xc0, !PT ;  /* 0x000000ff33ff1812 */ /* 0x000fe2000784c0ff */
[----:B------:R-:W-:Y:S01]  /*6390*/  BSSY B1, `(.L_x_86) ;  /* 0x000004e000017945 */ /* 0x000fe20003800000 */
[----:B------:R-:W-:Y:S01]  /*63a0*/  @P1 SEL R0, RZ, 0xffffffff, P3 ;  /* 0xffffffffff001807 */ /* 0x000fe20001800000 */
[----:B------:R-:W-:Y:S01]  /*63b0*/  VIADD R69, R72, UR49 ;  /* 0x0000003148457c36 */ /* 0x000fe20008000000 */
[----:B------:R-:W-:Y:S01]  /*63c0*/  LOP3.LUT R48, R48, 0x1, RZ, 0x3c, !PT ;  /* 0x0000000130307812 */ /* 0x000fe200078e3cff */
[----:B------:R-:W3:Y:S01]  /*63d0*/  LDCU UR11, c[0x0][0xba0] ;  /* 0x00017400ff0b77ac */ /* 0x000ee20008000800 */
[----:B------:R-:W-:Y:S01]  /*63e0*/  @P0 SEL R0, R3, R0, !P2 ;  /* 0x0000000003000207 */ /* 0x000fe20005000000 */
[----:B------:R-:W-:Y:S01]  /*63f0*/  IMAD.MOV.U32 R73, RZ, RZ, 0x1 ;  /* 0x00000001ff497424 */ /* 0x000fe200078e00ff */
[----:B------:R-:W-:Y:S01]  /*6400*/  LEA R70, R22, UR49, 0x3 ;  /* 0x0000003116467c11 */ /* 0x000fe2000f8e18ff */
[----:B------:R-:W-:Y:S01]  /*6410*/  USHF.L.U32 UR8, UR51, 0x6, URZ ;  /* 0x0000000633087899 */ /* 0x000fe200080006ff */
[----:B------:R-:W-:Y:S01]  /*6420*/  @P1 LOP3.LUT R0, R0, 0x1, RZ, 0xc0, !PT ;  /* 0x0000000100001812 */ /* 0x000fe200078ec0ff */
[----:B------:R-:W-:Y:S01]  /*6430*/  IMAD.IADD R25, R23, 0x1, R2 ;  /* 0x0000000117197824 */ /* 0x000fe200078e0202 */
[----:B------:R-:W-:Y:S01]  /*6440*/  R2UR UR4, R57 ;  /* 0x00000000390472ca */ /* 0x000fe200000e0000 */
[----:B------:R-:W-:Y:S01]  /*6450*/  IMAD.MOV.U32 R71, RZ, RZ, RZ ;  /* 0x000000ffff477224 */ /* 0x000fe200078e00ff */
[----:B------:R-:W-:Y:S01]  /*6460*/  ISETP.NE.U32.OR P5, PT, R0, 0x1, !P1 ;  /* 0x000000010000780c */ /* 0x000fe20004fa5470 */
[----:B------:R-:W-:Y:S01]  /*6470*/  IMAD.U32 R65, RZ, RZ, UR8 ;  /* 0x00000008ff417e24 */ /* 0x000fe2000f8e00ff */
[----:B------:R-:W-:Y:S02]  /*6480*/  R2UR UR6, R56 ;  /* 0x00000000380672ca */ /* 0x000fe400000e0000 */
[----:B------:R-:W-:Y:S02]  /*6490*/  CS2R R38, SRZ ;  /* 0x0000000000267805 */ /* 0x000fe4000001ff00 */
[----:B------:R-:W-:Y:S02]  /*64a0*/  R2UR UR10, R58 ;  /* 0x000000003a0a72ca */ /* 0x000fe400000e0000 */
[----:B------:R-:W-:Y:S02]  /*64b0*/  CS2R R36, SRZ ;  /* 0x0000000000247805 */ /* 0x000fe4000001ff00 */
[----:B------:R-:W-:Y:S02]  /*64c0*/  R2UR UR9, R55 ;  /* 0x00000000370972ca */ /* 0x000fe400000e0000 */
[----:B------:R-:W-:Y:S02]  /*64d0*/  CS2R R30, SRZ ;  /* 0x00000000001e7805 */ /* 0x000fe4000001ff00 */
[----:B------:R-:W-:Y:S02]  /*64e0*/  PLOP3.LUT P2, PT, PT, PT, UP1, 0x80, 0x8 ;  /* 0x000000000008781c */ /* 0x000fe40003f4f018 */
[----:B------:R-:W-:Y:S02]  /*64f0*/  CS2R R28, SRZ ;  /* 0x00000000001c7805 */ /* 0x000fe4000001ff00 */
[----:B------:R-:W-:Y:S01]  /*6500*/  LOP3.LUT P4, R66, R51, 0xff, RZ, 0xc0, !PT ;  /* 0x000000ff33427812 */ /* 0x000fe2000788c0ff */
[----:B------:R-:W-:Y:S01]  /*6510*/  UIMAD.WIDE.U32 UR4, UR8, UR4, URZ ;  /* 0x00000004080472a5 */ /* 0x000fe2000f8e00ff */
[----:B------:R-:W-:Y:S01]  /*6520*/  SEL R4, RZ, 0xffffffff, P3 ;  /* 0xffffffffff047807 */ /* 0x000fe20001800000 */
[----:B------:R-:W-:Y:S01]  /*6530*/  IMAD.IADD R68, R61, 0x1, R69 ;  /* 0x000000013d447824 */ /* 0x000fe200078e0245 */
[----:B------:R-:W-:Y:S01]  /*6540*/  @P5 SHF.L.U32 R0, R48, 0x1f, RZ ;  /* 0x0000001f30005819 */ /* 0x000fe200000006ff */
[----:B------:R-:W-:Y:S01]  /*6550*/  USHF.R.U32.HI UR5, URZ, UR6, UR5 ;  /* 0x00000006ff057299 */ /* 0x000fe20008011605 */
[----:B------:R-:W-:Y:S01]  /*6560*/  P2R R67, PR, RZ, 0x20 ;  /* 0x00000020ff437803 */ /* 0x000fe20000000000 */
[----:B------:R-:W-:Y:S01]  /*6570*/  UISETP.NE.AND UP0, UPT, UR10, 0x1, UPT ;  /* 0x000000010a00788c */ /* 0x000fe2000bf05270 */
[----:B------:R4:W2:Y:S03]  /*6580*/  @P5 SYNCS.PHASECHK.TRANS64.TRYWAIT P1, [UR49+0x80], R0 ;  /* 0x00008000ff0055a7 */ /* 0x0008a60008021131 */
[----:B------:R-:W-:Y:S01]  /*6590*/  USEL UR5, UR8, UR5, !UP0 ;  /* 0x0000000508057287 */ /* 0x000fe2000c000000 */
[----:B------:R-:W-:Y:S01]  /*65a0*/  @P2 SEL R4, R3, R4, !P4 ;  /* 0x0000000403042207 */ /* 0x000fe20006000000 */
[----:B------:R-:W-:Y:S03]  /*65b0*/  UISETP.NE.AND UP0, UPT, UR9, 0x1, UPT ;  /* 0x000000010900788c */ /* 0x000fe6000bf05270 */
[----:B------:R-:W-:Y:S01]  /*65c0*/  LOP3.LUT R4, R4, 0x1, RZ, 0xc0, !PT ;  /* 0x0000000104047812 */ /* 0x000fe200078ec0ff */
[----:B------:R-:W-:Y:S02]  /*65d0*/  IMAD R6, RZ, RZ, -UR5 ;  /* 0x80000005ff067e24 */ /* 0x000fe4000f8e02ff */
[----:B------:R-:W-:Y:S02]  /*65e0*/  IMAD.U32 R64, RZ, RZ, UR5 ;  /* 0x00000005ff407e24 */ /* 0x000fe4000f8e00ff */
[----:B------:R-:W-:Y:S01]  /*65f0*/  IMAD R65, R6, UR10, R65 ;  /* 0x0000000a06417c24 */ /* 0x000fe2000f8e0241 */
[----:B----4-:R-:W-:Y:S04]  /*6600*/  SHF.L.U32 R0, R47, 0x1f, RZ ;  /* 0x0000001f2f007819 */ /* 0x010fe800000006ff */
[----:B------:R4:W4:Y:S01]  /*6610*/  SYNCS.PHASECHK.TRANS64.TRYWAIT P0, [R70+URZ+0xe0], R0 ;  /* 0x0000e000460075a7 */ /* 0x00092200080011ff */
[----:B-1----:R-:W-:Y:S07]  /*6620*/  UIMAD.WIDE.U32 UR6, UR5, UR12, URZ ;  /* 0x0000000c050672a5 */ /* 0x002fee000f8e00ff */
[----:B------:R-:W-:Y:S02]  /*6630*/  UMOV UR4, UR7 ;  /* 0x0000000700047c82 */ /* 0x000fe40008000000 */
[----:B------:R-:W-:Y:S04]  /*6640*/  USHF.R.U32.HI UR4, URZ, UR13, UR4 ;  /* 0x0000000dff047299 */ /* 0x000fe80008011604 */
[----:B------:R-:W-:Y:S02]  /*6650*/  USEL UR4, UR5, UR4, !UP0 ;  /* 0x0000000405047287 */ /* 0x000fe4000c000000 */
[----:B------:R-:W-:Y:S02]  /*6660*/  UISETP.NE.AND UP0, UPT, UR14, 0x1, UPT ;  /* 0x000000010e00788c */ /* 0x000fe4000bf05270 */
[----:B------:R-:W-:Y:S02]  /*6670*/  UIMAD.WIDE.U32 UR6, UR4, UR15, URZ ;  /* 0x0000000f040672a5 */ /* 0x000fe4000f8e00ff */
[----:B------:R-:W-:Y:S02]  /*6680*/  IMAD.U32 R63, RZ, RZ, UR4 ;  /* 0x00000004ff3f7e24 */ /* 0x000fe4000f8e00ff */
[----:B------:R-:W-:Y:S01]  /*6690*/  PLOP3.LUT P2, PT, PT, PT, UP0, 0x80, 0x8 ;  /* 0x000000000008781c */ /* 0x000fe20003f4f008 */
[----:B------:R-:W-:Y:S02]  /*66a0*/  IMAD R5, RZ, RZ, -UR4 ;  /* 0x80000004ff057e24 */ /* 0x000fe4000f8e02ff */
[----:B------:R-:W-:Y:S01]  /*66b0*/  UMOV UR6, UR7 ;  /* 0x0000000700067c82 */ /* 0x000fe20008000000 */
[----:B------:R-:W-:Y:S01]  /*66c0*/  IMAD.U32 R62, RZ, RZ, UR4 ;  /* 0x00000004ff3e7e24 */ /* 0x000fe2000f8e00ff */
[----:B---3--:R-:W-:Y:S01]  /*66d0*/  USHF.R.U32.HI UR6, URZ, UR11, UR6 ;  /* 0x0000000bff067299 */ /* 0x008fe20008011606 */
[----:B------:R-:W-:Y:S05]  /*66e0*/  IMAD R64, R5, UR9, R64 ;  /* 0x0000000905407c24 */ /* 0x000fea000f8e0240 */
[----:B------:R-:W-:Y:S02]  /*66f0*/  SEL R63, R63, UR6, !P2 ;  /* 0x000000063f3f7c07 */ /* 0x000fe4000d000000 */
[----:B------:R-:W-:Y:S03]  /*6700*/  ISETP.NE.U32.AND P2, PT, R4, 0x1, PT ;  /* 0x000000010400780c */ /* 0x000fe60003f45070 */
[----:B------:R-:W-:Y:S01]  /*6710*/  IMAD.MOV R3, RZ, RZ, -R63 ;  /* 0x000000ffff037224 */ /* 0x000fe200078e0a3f */
[----:B------:R-:W-:Y:S03]  /*6720*/  P2R R74, PR, RZ, 0x4 ;  /* 0x00000004ff4a7803 */ /* 0x000fe60000000000 */
[----:B------:R-:W-:Y:S01]  /*6730*/  IMAD R62, R3, UR14, R62 ;  /* 0x0000000e033e7c24 */ /* 0x000fe2000f8e023e */
[----:B--2---:R-:W-:Y:S01]  /*6740*/  @P5 SEL R73, RZ, 0x1, !P1 ;  /* 0x00000001ff495807 */ /* 0x004fe20004800000 */
[----:B------:R-:W-:Y:S06]  /*6750*/  @!P5 BRA `(.L_x_87) ;  /* 0x000000000044d947 */ /* 0x000fec0003800000 */
[----:B------:R-:W-:Y:S01]  /*6760*/  IMAD.MOV.U32 R38, RZ, RZ, RZ ;  /* 0x000000ffff267224 */ /* 0x000fe200078e00ff */
[----:B------:R-:W-:Y:S01]  /*6770*/  ISETP.NE.AND P1, PT, R73, RZ, PT ;  /* 0x000000ff4900720c */ /* 0x000fe20003f25270 */
[----:B------:R-:W-:Y:S01]  /*6780*/  BSSY B0, `(.L_x_88) ;  /* 0x0000008000007945 */ /* 0x000fe20003800000 */
[----:B------:R-:W-:Y:S02]  /*6790*/  CS2R R30, SRZ ;  /* 0x00000000001e7805 */ /* 0x000fe4000001ff00 */
[----:B------:R-:W-:Y:S02]  /*67a0*/  CS2R R28, SRZ ;  /* 0x00000000001c7805 */ /* 0x000fe4000001ff00 */
[----:B------:R-:W-:Y:S07]  /*67b0*/  CS2R R36, SRZ ;  /* 0x0000000000247805 */ /* 0x000fee000001ff00 */
[----:B------:R-:W-:Y:S05]  /*67c0*/  @P1 BRA `(.L_x_89) ;  /* 0x00000000000c1947 */ /* 0x000fea0003800000 */
[----:B------:R-:W-:Y:S04]  /*67d0*/  SHF.L.U32 R3, R48, 0x1f, RZ ;  /* 0x0000001f30037819 */ /* 0x000fe800000006ff */
[----:B------:R-:W1:Y:S02]  /*67e0*/  SYNCS.PHASECHK.TRANS64.TRYWAIT P1, [UR49+0x80], R3 ;  /* 0x00008003ff0075a7 */ /* 0x000e640008021131 */
[----:B-1----:R-:W-:Y:S05]  /*67f0*/  @!P1 BRA `(.L_x_90) ;  /* 0x0000002c00d09947 */ /* 0x002fea0003800000 */
.L_x_89:
[----:B------:R-:W-:Y:S05]  /*6800*/  BSYNC B0 ;  /* 0x0000000000007941 */ /* 0x000fea0003800000 */
.L_x_88:
[----:B------:R-:W-:Y:S01]  /*6810*/  ISETP.NE.AND P1, PT, R74, RZ, PT ;  /* 0x000000ff4a00720c */ /* 0x000fe20003f25270 */
[----:B------:R-:W-:Y:S11]  /*6820*/  HFMA2 R71, -RZ, RZ, 0, 5.9604644775390625e-08 ;  /* 0x00000001ff477431 */ /* 0x000ff600000001ff */
[----:B------:R-:W-:Y:S01]  /*6830*/  @!UPT UIADD3 URZ, UPT, UPT, URZ, URZ, URZ ;  /* 0x000000fffffff290 */ /* 0x000fe2000fffe0ff */
[----:B------:R-:W-:Y:S05]  /*6840*/  @P1 WARPSYNC.ALL ;  /* 0x0000000000001948 */ /* 0x000fea0003800000 */
[----:B------:R2:W3:Y:S04]  /*6850*/  @P1 LDSM.16.M88.4 R28, [R72+UR49+0x200] ;  /* 0x00020031481c183b */ /* 0x0004e80008000200 */
[----:B------:R2:W1:Y:S02]  /*6860*/  @P1 LDSM.16.M88.4 R36, [R68+0x200] ;  /* 0x000200004424183b */ /* 0x0004640000000200 */
.L_x_87:
[----:B------:R-:W-:Y:S05]  /*6870*/  BSYNC B1 ;  /* 0x0000000000017941 */ /* 0x000fea0003800000 */
.L_x_86:
[----:B-1----:R-:W-:Y:S04]  /*6880*/  SHF.R.U32.HI R2, RZ, 0x15, R25 ;  /* 0x00000015ff027819 */ /* 0x002fe80000011619 */
[----:B------:R-:W-:Y:S01]  /*6890*/  LOP3.LUT P1, RZ, R2, 0x3, R52, 0x48, !PT ;  /* 0x0000000302ff7812 */ /* 0x000fe20007824834 */
[----:B------:R-:W-:Y:S01]  /*68a0*/  @!UPT UIADD3 URZ, UPT, UPT, URZ, URZ, URZ ;  /* 0x000000fffffff290 */ /* 0x000fe2000fffe0ff */
[----:B----4-:R-:W-:Y:S11]  /*68b0*/  @P0 BRA `(.L_x_91) ;  /* 0x0000000000080947 */ /* 0x010ff60003800000 */
[----:B------:R-:W1:Y:S02]  /*68c0*/  SYNCS.PHASECHK.TRANS64.TRYWAIT P0, [R70+URZ+0xe0], R0 ;  /* 0x0000e000460075a7 */ /* 0x000e6400080011ff */
[----:B-1----:R-:W-:Y:S05]  /*68d0*/  @!P0 BRA `(.L_x_92) ;  /* 0x0000002c00b08947 */ /* 0x002fea0003800000 */
.L_x_91:
[----:B------:R-:W-:Y:S05]  /*68e0*/  @!P1 BRA `(.L_x_93) ;  /* 0x0000000000409947 */ /* 0x000fea0003800000 */
[----:B------:R-:W4:Y:S01]  /*68f0*/  LDCU.64 UR8, c[0x4][0x70] ;  /* 0x01000e00ff0877ac */ /* 0x000f220008000a00 */
[----:B------:R-:W-:Y:S01]  /*6900*/  MOV R3, 0x0 ;  /* 0x0000000000037802 */ /* 0x000fe20000000f00 */
[----:B------:R-:W-:Y:S02]  /*6910*/  HFMA2 R12, -RZ, RZ, 0, 5.9604644775390625e-08 ;  /* 0x00000001ff0c7431 */ /* 0x000fe400000001ff */
[----:B------:R-:W-:Y:S02]  /*6920*/  IMAD.MOV.U32 R8, RZ, RZ, 0x192 ;  /* 0x00000192ff087424 */ /* 0x000fe400078e00ff */
[----:B------:R-:W-:Y:S01]  /*6930*/  IMAD.MOV.U32 R13, RZ, RZ, RZ ;  /* 0x000000ffff0d7224 */ /* 0x000fe200078e00ff */
[----:B------:R-:W5:Y:S01]  /*6940*/  LDCU.64 UR6, c[0x4][0x78] ;  /* 0x01000f00ff0677ac */ /* 0x000f620008000a00 */
[----:B------:R-:W1:Y:S01]  /*6950*/  LDC.64 R2, c[0x4][R3] ;  /* 0x0100000003027b82 */ /* 0x000e620000000a00 */
[----:B------:R-:W2:Y:S01]  /*6960*/  LDCU.64 UR4, c[0x4][0x10] ;  /* 0x01000200ff0477ac */ /* 0x000ea20008000a00 */
[----:B----4-:R-:W-:Y:S01]  /*6970*/  MOV R5, UR9 ;  /* 0x0000000900057c02 */ /* 0x010fe20008000f00 */
[----:B------:R-:W-:Y:S01]  /*6980*/  IMAD.U32 R4, RZ, RZ, UR8 ;  /* 0x00000008ff047e24 */ /* 0x000fe2000f8e00ff */
[----:B-----5:R-:W-:Y:S01]  /*6990*/  MOV R7, UR7 ;  /* 0x0000000700077c02 */ /* 0x020fe20008000f00 */
[----:B------:R-:W-:Y:S01]  /*69a0*/  IMAD.U32 R6, RZ, RZ, UR6 ;  /* 0x00000006ff067e24 */ /* 0x000fe2000f8e00ff */
[----:B--2---:R-:W-:Y:S01]  /*69b0*/  MOV R11, UR5 ;  /* 0x00000005000b7c02 */ /* 0x004fe20008000f00 */
[----:B------:R-:W-:Y:S02]  /*69c0*/  IMAD.U32 R10, RZ, RZ, UR4 ;  /* 0x00000004ff0a7e24 */ /* 0x000fe4000f8e00ff */
[----:B------:R-:W-:Y:S07]  /*69d0*/  LEPC R20, `(.L_x_93) ;  /* 0x000000001014794e */ /* 0x000fee0000000000 */
[----:B-1-3--:R-:W-:Y:S05]  /*69e0*/  CALL.ABS.NOINC R2 ;  /* 0x0000000002007343 */ /* 0x00afea0003c00000 */
.L_x_93:
[C---:B---3--:R-:W-:Y:S01]  /*69f0*/  SHF.L.U32 R20, R28.reuse, 0x10, RZ ;  /* 0x000000101c147819 */ /* 0x048fe200000006ff */
[----:B------:R-:W-:Y:S05]  /*6a00*/  WARPSYNC.ALL ;  /* 0x0000000000007948 */ /* 0x000fea0003800000 */
[----:B------:R-:W-:Y:S01]  /*6a10*/  R2UR UR4, R25 ;  /* 0x00000000190472ca */ /* 0x000fe200000e0000 */
[----:B------:R-:W-:Y:S01]  /*6a20*/  BSSY.RECONVERGENT B0, `(.L_x_94) ;  /* 0x0000051000007945 */ /* 0x000fe20003800200 */
[----:B------:R-:W-:Y:S02]  /*6a30*/  LOP3.LUT R21, R28, 0xffff0000, RZ, 0xc0, !PT ;  /* 0xffff00001c157812 */ /* 0x000fe400078ec0ff */
[C---:B------:R-:W-:Y:S02]  /*6a40*/  SHF.L.U32 R26, R29.reuse, 0x10, RZ ;  /* 0x000000101d1a7819 */ /* 0x040fe400000006ff */
[----:B------:R-:W-:Y:S07]  /*6a50*/  ISETP.NE.AND P0, PT, R50, RZ, PT ;  /* 0x000000ff3200720c */ /* 0x000fee0003f05270 */
[----:B------:R-:W1:Y:S02]  /*6a60*/  LDTM.16dp256bit.x4 R4, tmem[UR4] ;  /* 0x00000004000479ee */ /* 0x000e640008120000 */
[C---:B-1----:R-:W-:Y:S01]  /*6a70*/  FMUL R0, R24.reuse, R4 ;  /* 0x0000000418007220 */ /* 0x042fe20000400000 */
[C---:B------:R-:W-:Y:S01]  /*6a80*/  FMUL R4, R24.reuse, R8 ;  /* 0x0000000818047220 */ /* 0x040fe20000400000 */
[C---:B------:R-:W-:Y:S01]  /*6a90*/  FMUL R8, R24.reuse, R12 ;  /* 0x0000000c18087220 */ /* 0x040fe20000400000 */
[C---:B------:R-:W-:Y:S01]  /*6aa0*/  FMUL R2, R24.reuse, R5 ;  /* 0x0000000518027220 */ /* 0x040fe20000400000 */
[C---:B------:R-:W-:Y:S01]  /*6ab0*/  FMUL R12, R24.reuse, R16 ;  /* 0x00000010180c7220 */ /* 0x040fe20000400000 */
[----:B------:R-:W-:Y:S01]  /*6ac0*/  LOP3.LUT R16, R29, 0xffff0000, RZ, 0xc0, !PT ;  /* 0xffff00001d107812 */ /* 0x000fe200078ec0ff */
[C---:B------:R-:W-:Y:S01]  /*6ad0*/  FMUL R3, R24.reuse, R6 ;  /* 0x0000000618037220 */ /* 0x040fe20000400000 */
[C---:B------:R-:W-:Y:S01]  /*6ae0*/  FMUL R7, R24.reuse, R7 ;  /* 0x0000000718077220 */ /* 0x040fe20000400000 */
[C---:B------:R-:W-:Y:S01]  /*6af0*/  FFMA R0, R27.reuse, R20, R0 ;  /* 0x000000141b007223 */ /* 0x040fe20000000000 */
[C---:B------:R-:W-:Y:S01]  /*6b00*/  FFMA R2, R27.reuse, R21, R2 ;  /* 0x000000151b027223 */ /* 0x040fe20000000002 */
[C---:B------:R-:W-:Y:S01]  /*6b10*/  FMUL R5, R24.reuse, R9 ;  /* 0x0000000918057220 */ /* 0x040fe20000400000 */
[C---:B------:R-:W-:Y:S01]  /*6b20*/  FFMA R3, R27.reuse, R26, R3 ;  /* 0x0000001a1b037223 */ /* 0x040fe20000000003 */
[----:B------:R-:W-:Y:S01]  /*6b30*/  FMUL R9, R24, R13 ;  /* 0x0000000d18097220 */ /* 0x000fe20000400000 */
[----:B------:R-:W-:Y:S01]  /*6b40*/  FFMA R7, R27, R16, R7 ;  /* 0x000000101b077223 */ /* 0x000fe20000000007 */
[----:B------:R-:W-:Y:S01]  /*6b50*/  LOP3.LUT R16, R30, 0xffff0000, RZ, 0xc0, !PT ;  /* 0xffff00001e107812 */ /* 0x000fe200078ec0ff */
[----:B------:R-:W-:Y:S01]  /*6b60*/  FMUL R6, R24, R10 ;  /* 0x0000000a18067220 */ /* 0x000fe20000400000 */
[----:B------:R-:W-:Y:S01]  /*6b70*/  F2FP.BF16.F32.PACK_AB R32, R2, R0 ;  /* 0x000000000220723e */ /* 0x000fe200000010ff */
[----:B------:R-:W-:Y:S01]  /*6b80*/  FMUL R13, R24, R17 ;  /* 0x00000011180d7220 */ /* 0x000fe20000400000 */
[----:B------:R-:W-:Y:S01]  /*6b90*/  SHF.L.U32 R17, R30, 0x10, RZ ;  /* 0x000000101e117819 */ /* 0x000fe200000006ff */
[C---:B------:R-:W-:Y:S01]  /*6ba0*/  FMUL R10, R24.reuse, R14 ;  /* 0x0000000e180a7220 */ /* 0x040fe20000400000 */
[C---:B------:R-:W-:Y:S01]  /*6bb0*/  LOP3.LUT R0, R31.reuse, 0xffff0000, RZ, 0xc0, !PT ;  /* 0xffff00001f007812 */ /* 0x040fe200078ec0ff */
[----:B------:R-:W-:Y:S01]  /*6bc0*/  FMUL R14, R24, R18 ;  /* 0x00000012180e7220 */ /* 0x000fe20000400000 */
[----:B------:R-:W-:Y:S01]  /*6bd0*/  SHF.L.U32 R18, R31, 0x10, RZ ;  /* 0x000000101f127819 */ /* 0x000fe200000006ff */
[----:B------:R-:W-:Y:S01]  /*6be0*/  FFMA R4, R27, R17, R4 ;  /* 0x000000111b047223 */ /* 0x000fe20000000004 */
[----:B------:R-:W-:Y:S01]  /*6bf0*/  F2FP.BF16.F32.PACK_AB R33, R7, R3 ;  /* 0x000000030721723e */ /* 0x000fe200000010ff */
[C---:B------:R-:W-:Y:S01]  /*6c00*/  FFMA R5, R27.reuse, R16, R5 ;  /* 0x000000101b057223 */ /* 0x040fe20000000005 */
[----:B------:R-:W-:Y:S01]  /*6c10*/  SHF.L.U32 R2, R36, 0x10, RZ ;  /* 0x0000001024027819 */ /* 0x000fe200000006ff */
[----:B------:R-:W-:Y:S01]  /*6c20*/  FMUL R11, R24, R11 ;  /* 0x0000000b180b7220 */ /* 0x000fe20000400000 */
[----:B------:R-:W-:Y:S01]  /*6c30*/  LOP3.LUT R3, R36, 0xffff0000, RZ, 0xc0, !PT ;  /* 0xffff000024037812 */ /* 0x000fe200078ec0ff */
[----:B------:R-:W-:Y:S01]  /*6c40*/  FFMA R6, R27, R18, R6 ;  /* 0x000000121b067223 */ /* 0x000fe20000000006 */
[----:B------:R-:W-:Y:S01]  /*6c50*/  SHF.L.U32 R7, R37, 0x10, RZ ;  /* 0x0000001025077819 */ /* 0x000fe200000006ff */
[----:B------:R-:W-:Y:S01]  /*6c60*/  FFMA R11, R27, R0, R11 ;  /* 0x000000001b0b7223 */ /* 0x000fe2000000000b */
[----:B------:R-:W-:Y:S01]  /*6c70*/  LOP3.LUT R0, R37, 0xffff0000, RZ, 0xc0, !PT ;  /* 0xffff000025007812 */ /* 0x000fe200078ec0ff */
[C---:B------:R-:W-:Y:S01]  /*6c80*/  FFMA R8, R27.reuse, R2, R8 ;  /* 0x000000021b087223 */ /* 0x040fe20000000008 */
[C---:B------:R-:W-:Y:S01]  /*6c90*/  FFMA R9, R27.reuse, R3, R9 ;  /* 0x000000031b097223 */ /* 0x040fe20000000009 */
[----:B------:R-:W-:Y:S01]  /*6ca0*/  FMUL R15, R24, R15 ;  /* 0x0000000f180f7220 */ /* 0x000fe20000400000 */
[C---:B------:R-:W-:Y:S01]  /*6cb0*/  SHF.L.U32 R2, R38.reuse, 0x10, RZ ;  /* 0x0000001026027819 */ /* 0x040fe200000006ff */
[----:B------:R-:W-:Y:S01]  /*6cc0*/  FFMA R10, R27, R7, R10 ;  /* 0x000000071b0a7223 */ /* 0x000fe2000000000a */
[----:B------:R-:W-:Y:S01]  /*6cd0*/  F2FP.BF16.F32.PACK_AB R34, R5, R4 ;  /* 0x000000040522723e */ /* 0x000fe200000010ff */
[----:B------:R-:W-:Y:S01]  /*6ce0*/  FFMA R15, R27, R0, R15 ;  /* 0x000000001b0f7223 */ /* 0x000fe2000000000f */
[----:B------:R-:W-:Y:S01]  /*6cf0*/  LOP3.LUT R3, R38, 0xffff0000, RZ, 0xc0, !PT ;  /* 0xffff000026037812 */ /* 0x000fe200078ec0ff */
[----:B------:R-:W-:Y:S01]  /*6d00*/  FMUL R19, R24, R19 ;  /* 0x0000001318137220 */ /* 0x000fe20000400000 */
[----:B------:R-:W-:Y:S01]  /*6d10*/  SHF.L.U32 R4, R39, 0x10, RZ ;  /* 0x0000001027047819 */ /* 0x000fe200000006ff */
[----:B------:R-:W-:Y:S01]  /*6d20*/  FFMA R12, R27, R2, R12 ;  /* 0x000000021b0c7223 */ /* 0x000fe2000000000c */
[----:B------:R-:W-:Y:S01]  /*6d30*/  LOP3.LUT R5, R39, 0xffff0000, RZ, 0xc0, !PT ;  /* 0xffff000027057812 */ /* 0x000fe200078ec0ff */
[----:B------:R-:W-:Y:S01]  /*6d40*/  FFMA R13, R27, R3, R13 ;  /* 0x000000031b0d7223 */ /* 0x000fe2000000000d */
[----:B------:R-:W-:Y:S01]  /*6d50*/  F2FP.BF16.F32.PACK_AB R35, R11, R6 ;  /* 0x000000060b23723e */ /* 0x000fe200000010ff */
[----:B------:R-:W-:Y:S01]  /*6d60*/  FFMA R14, R27, R4, R14 ;  /* 0x000000041b0e7223 */ /* 0x000fe2000000000e */
[----:B------:R-:W-:Y:S01]  /*6d70*/  F2FP.BF16.F32.PACK_AB R8, R9, R8 ;  /* 0x000000080908723e */ /* 0x000fe200000010ff */
[----:B------:R-:W-:Y:S01]  /*6d80*/  FFMA R19, R27, R5, R19 ;  /* 0x000000051b137223 */ /* 0x000fe20000000013 */
[----:B------:R-:W-:Y:S01]  /*6d90*/  F2FP.BF16.F32.PACK_AB R9, R15, R10 ;  /* 0x0000000a0f09723e */ /* 0x000fe200000010ff */
[----:B------:R1:W-:Y:S01]  /*6da0*/  STSM.16.M88.4 [R69+0x200], R32 ;  /* 0x0002002045007844 */ /* 0x0003e20000000200 */
[----:B------:R-:W-:Y:S02]  /*6db0*/  F2FP.BF16.F32.PACK_AB R10, R13, R12 ;  /* 0x0000000c0d0a723e */ /* 0x000fe400000010ff */
[----:B------:R-:W-:Y:S05]  /*6dc0*/  F2FP.BF16.F32.PACK_AB R11, R19, R14 ;  /* 0x0000000e130b723e */ /* 0x000fea00000010ff */
[----:B------:R1:W-:Y:S01]  /*6dd0*/  STSM.16.M88.4 [R68+0x200], R8 ;  /* 0x0002000844007844 */ /* 0x0003e20000000200 */
[----:B------:R-:W-:Y:S01]  /*6de0*/  @!PT LDS RZ, [RZ] ;  /* 0x00000000fffff984 */ /* 0x000fe20000000800 */
[----:B------:R-:W-:Y:S01]  /*6df0*/  @!PT LDS RZ, [RZ] ;  /* 0x00000000fffff984 */ /* 0x000fe20000000800 */
[----:B------:R-:W-:Y:S01]  /*6e00*/  @!PT LDS RZ, [RZ] ;  /* 0x00000000fffff984 */ /* 0x000fe20000000800 */
[----:B------:R-:W-:Y:S01]  /*6e10*/  @!PT LDS RZ, [RZ] ;  /* 0x00000000fffff984 */ /* 0x000fe20000000800 */
[----:B------:R3:W-:Y:S07]  /*6e20*/  MEMBAR.ALL.CTA ;  /* 0x0000000000007992 */ /* 0x0007ee0000008000 */
[----:B---3--:R-:W3:Y:S02]  /*6e30*/  FENCE.VIEW.ASYNC.S ;  /* 0x00000000000073c6 */ /* 0x008ee40000000000 */
[----:B---3--:R-:W-:Y:S06]  /*6e40*/  BAR.SYNC.DEFER_BLOCKING 0x1, 0x80 ;  /* 0x0042000000007b1d */ /* 0x008fec0000010000 */
[----:B------:R-:W-:Y:S05]  /*6e50*/  @P0 BRA `(.L_x_95) ;  /* 0x0000000000340947 */ /* 0x000fea0003800000 */
[----:B------:R-:W3:Y:S01]  /*6e60*/  LDCU.64 UR6, c[0x0][0x348] ;  /* 0x00006900ff0677ac */ /* 0x000ee20008000a00 */
[----:B------:R-:W-:Y:S02]  /*6e70*/  R2UR UR42, R65 ;  /* 0x00000000412a72ca */ /* 0x000fe400000e0000 */
[----:B------:R-:W-:Y:S01]  /*6e80*/  R2UR UR43, R64 ;  /* 0x00000000402b72ca */ /* 0x000fe200000e0000 */
[----:B------:R-:W-:Y:S01]  /*6e90*/  UIADD3 UR4, UPT, UPT, UR49, 0x200, URZ ;  /* 0x0000020031047890 */ /* 0x000fe2000fffe0ff */
[----:B------:R-:W-:Y:S02]  /*6ea0*/  R2UR UR44, R62 ;  /* 0x000000003e2c72ca */ /* 0x000fe400000e0000 */
[----:B------:R-:W-:Y:S03]  /*6eb0*/  R2UR UR45, R63 ;  /* 0x000000003f2d72ca */ /* 0x000fe600000e0000 */
[----:B------:R-:W-:Y:S05]  /*6ec0*/  IMAD.U32 R60, RZ, RZ, UR4 ;  /* 0x00000004ff3c7e24 */ /* 0x000fea000f8e00ff */
[----:B------:R-:W-:Y:S01]  /*6ed0*/  R2UR UR40, R60 ;  /* 0x000000003c2872ca */ /* 0x000fe200000e0000 */
[----:B---3--:R-:W-:Y:S04]  /*6ee0*/  UIADD3 UR4, UP0, UPT, UR6, 0x780, URZ ;  /* 0x0000078006047890 */ /* 0x008fe8000ff1e0ff */
[----:B------:R-:W-:Y:S09]  /*6ef0*/  UIADD3.X UR5, UPT, UPT, URZ, UR7, URZ, UP0, !UPT ;  /* 0x00000007ff057290 */ /* 0x000ff200087fe4ff */
[----:B------:R3:W-:Y:S01]  /*6f00*/  UTMASTG.5D.IM2COL [UR40], [UR4] ;  /* 0x00000028040073b5 */ /* 0x0007e20008060000 */
[----:B------:R0:W-:Y:S01]  /*6f10*/  UTMACMDFLUSH ;  /* 0x00000000000079b7 */ /* 0x0001e20000000000 */
[----:B---3--:R-:W-:Y:S04]  /*6f20*/  DEPBAR.LE SB0, 0x1 ;  /* 0x000080400000791a */ /* 0x008fe80000000000 */
.L_x_95:
[----:B------:R-:W-:Y:S05]  /*6f30*/  BSYNC.RECONVERGENT B0 ;  /* 0x0000000000007941 */ /* 0x000fea0003800200 */
.L_x_94:
[----:B------:R-:W-:Y:S01]  /*6f40*/  BAR.SYNC.DEFER_BLOCKING 0x1, 0x80 ;  /* 0x0042000000007b1d */ /* 0x000fe20000010000 */
[----:B------:R-:W-:Y:S01]  /*6f50*/  ISETP.NE.AND P1, PT, R67, RZ, PT ;  /* 0x000000ff4300720c */ /* 0x000fe20003f25270 */
[----:B------:R-:W-:Y:S01]  /*6f60*/  UISETP.NE.AND UP0, UPT, UR53, URZ, UPT ;  /* 0x000000ff3500728c */ /* 0x000fe2000bf05270 */
[----:B------:R-:W-:Y:S11]  /*6f70*/  LEA R4, R71, UR49, 0x3 ;  /* 0x0000003147047c11 */ /* 0x000ff6000f8e18ff */
[----:B------:R-:W-:Y:S01]  /*6f80*/  @P1 SHF.L.U32 R3, R48, 0x1f, RZ ;  /* 0x0000001f30031819 */ /* 0x000fe200000006ff */
[----:B------:R-:W-:Y:S06]  /*6f90*/  BRA.U !UP0, `(.L_x_96) ;  /* 0x0000000108247547 */ /* 0x000fec000b800000 */
[----:B------:R-:W3:Y:S01]  /*6fa0*/  S2R R0, SR_CgaCtaId ;  /* 0x0000000000007919 */ /* 0x000ee20000008800 */
[----:B------:R-:W-:Y:S01]  /*6fb0*/  IMAD.U32 R2, RZ, RZ, UR50 ;  /* 0x00000032ff027e24 */ /* 0x000fe2000f8e00ff */
[----:B------:R-:W-:Y:S04]  /*6fc0*/  UIADD3 UR4, UPT, UPT, UR50, 0x1, URZ ;  /* 0x0000000132047890 */ /* 0x000fe8000fffe0ff */
[----:B------:R-:W-:Y:S01]  /*6fd0*/  @P1 LEA R2, R2, UR49, 0x3 ;  /* 0x0000003102021c11 */ /* 0x000fe2000f8e18ff */
[----:B------:R-:W-:Y:S04]  /*6fe0*/  UISETP.NE.AND UP0, UPT, UR4, 0x4, UPT ;  /* 0x000000040400788c */ /* 0x000fe8000bf05270 */
[----:B------:R-:W-:Y:S01]  /*6ff0*/  @P1 VIADD R2, R2, 0xa0 ;  /* 0x000000a002021836 */ /* 0x000fe20000000000 */
[----:B------:R-:W-:Y:S04]  /*7000*/  USEL UR50, UR4, URZ, UP0 ;  /* 0x000000ff04327287 */ /* 0x000fe80008000000 */
[----:B---3--:R-:W-:Y:S04]  /*7010*/  @P1 PRMT R0, R0, 0x654, R2 ;  /* 0x0000065400001816 */ /* 0x008fe80000000002 */
[----:B------:R3:W-:Y:S04]  /*7020*/  @P1 SYNCS.ARRIVE.TRANS64.RED.A1T0 RZ, [R0+URZ], RZ ;  /* 0x000000ff00ff19a7 */ /* 0x0007e800081004ff */
.L_x_96:
[----:B------:R-:W4:Y:S01]  /*7030*/  @P1 SYNCS.PHASECHK.TRANS64.TRYWAIT P0, [R4+URZ+0x80], R3 ;  /* 0x00008003040015a7 */ /* 0x000f2200080011ff */
[----:B------:R-:W-:Y:S01]  /*7040*/  BSSY B1, `(.L_x_97) ;  /* 0x0000013000017945 */ /* 0x000fe20003800000 */
[----:B----4-:R-:W-:Y:S03]  /*7050*/  @P1 SEL R73, RZ, 0x1, !P0 ;  /* 0x00000001ff491807 */ /* 0x010fe60004000000 */
[----:B------:R-:W-:Y:S05]  /*7060*/  @!P1 BRA `(.L_x_98) ;  /* 0x0000000000409947 */ /* 0x000fea0003800000 */
[----:B------:R-:W-:Y:S01]  /*7070*/  ISETP.NE.AND P1, PT, R74, RZ, PT ;  /* 0x000000ff4a00720c */ /* 0x000fe20003f25270 */
[----:B------:R-:W-:Y:S01]  /*7080*/  BSSY B0, `(.L_x_99) ;  /* 0x0000009000007945 */ /* 0x000fe20003800000 */
[----:B------:R-:W-:Y:S11]  /*7090*/  ISETP.NE.AND P0, PT, R73, RZ, PT ;  /* 0x000000ff4900720c */ /* 0x000ff60003f05270 */
[----:B------:R-:W-:Y:S05]  /*70a0*/  @P1 IMAD R3, R71, 0x1000, R72 ;  /* 0x0000100047031824 */ /* 0x000fea00078e0248 */
[----:B------:R-:W-:Y:S05]  /*70b0*/  @P1 IADD3 R2, PT, PT, R3, UR49, RZ ;  /* 0x0000003103021c10 */ /* 0x000fea000fffe0ff */
[----:B------:R-:W-:Y:S01]  /*70c0*/  @P1 IMAD.IADD R2, R61, 0x1, R2 ;  /* 0x000000013d021824 */ /* 0x000fe200078e0202 */
[----:B------:R-:W-:Y:S06]  /*70d0*/  @P0 BRA `(.L_x_100) ;  /* 0x00000000000c0947 */ /* 0x000fec0003800000 */
[----:B---3--:R-:W-:Y:S04]  /*70e0*/  SHF.L.U32 R0, R48, 0x1f, RZ ;  /* 0x0000001f30007819 */ /* 0x008fe800000006ff */
[----:B------:R-:W3:Y:S02]  /*70f0*/  SYNCS.PHASECHK.TRANS64.TRYWAIT P0, [R4+URZ+0x80], R0 ;  /* 0x00008000040075a7 */ /* 0x000ee400080011ff */
[----:B---3--:R-:W-:Y:S05]  /*7100*/  @!P0 BRA `(.L_x_101) ;  /* 0x0000002400b88947 */ /* 0x008fea0003800000 */
.L_x_100:
[----:B------:R-:W-:Y:S05]  /*7110*/  BSYNC B0 ;  /* 0x0000000000007941 */ /* 0x000fea0003800000 */
.L_x_99:
[----:B------:R-:W-:Y:S02]  /*7120*/  ISETP.NE.AND P0, PT, R74, RZ, PT ;  /* 0x000000ff4a00720c */ /* 0x000fe40003f05270 */
[----:B------:R-:W-:Y:S11]  /*7130*/  IADD3 R71, PT, PT, R71, 0x1, RZ ;  /* 0x0000000147477810 */ /* 0x000ff60007ffe0ff */
[----:B------:R-:W-:Y:S05]  /*7140*/  @P0 WARPSYNC.ALL ;  /* 0x0000000000000948 */ /* 0x000fea0003800000 */
[----:B------:R4:W1:Y:S04]  /*7150*/  @P0 LDSM.16.M88.4 R28, [R3+UR49+0x200] ;  /* 0x00020031031c083b */ /* 0x0008680008000200 */
[----:B------:R4:W1:Y:S02]  /*7160*/  @P0 LDSM.16.M88.4 R36, [R2+0x200] ;  /* 0x000200000224083b */ /* 0x0008640000000200 */
.L_x_98:
[----:B------:R-:W-:Y:S05]  /*7170*/  BSYNC B1 ;  /* 0x0000000000017941 */ /* 0x000fea0003800000 */
.L_x_97:
[----:B---3--:R-:W-:Y:S05]  /*7180*/  VIADD R0, R25, 0x20 ;  /* 0x0000002019007836 */ /* 0x008fea0000000000 */
[----:B------:R-:W-:Y:S04]  /*7190*/  SHF.R.U32.HI R0, RZ, 0x15, R0 ;  /* 0x00000015ff007819 */ /* 0x000fe80000011600 */
[----:B------:R-:W-:Y:S11]  /*71a0*/  LOP3.LUT P0, RZ, R0, 0x3, R52, 0x48, !PT ;  /* 0x0000000300ff7812 */ /* 0x000ff60007804834 */
[----:B------:R-:W-:Y:S02]  /*71b0*/  @!UPT UIADD3 URZ, UPT, UPT, URZ, URZ, URZ ;  /* 0x000000fffffff290 */ /* 0x000fe4000fffe0ff */
[----:B------:R-:W-:Y:S05]  /*71c0*/  @!P0 BRA `(.L_x_102) ;  /* 0x0000000000408947 */ /* 0x000fea0003800000 */
[----:B------:R-:W3:Y:S01]  /*71d0*/  LDCU.64 UR8, c[0x4][0x70] ;  /* 0x01000e00ff0877ac */ /* 0x000ee20008000a00 */
[----:B----4-:R-:W-:Y:S01]  /*71e0*/  MOV R3, 0x0 ;  /* 0x0000000000037802 */ /* 0x010fe20000000f00 */
[----:B------:R-:W-:Y:S02]  /*71f0*/  HFMA2 R12, -RZ, RZ, 0, 5.9604644775390625e-08 ;  /* 0x00000001ff0c7431 */ /* 0x000fe400000001ff */
[----:B-1----:R-:W-:Y:S02]  /*7200*/  IMAD.MOV.U32 R8, RZ, RZ, 0x192 ;  /* 0x00000192ff087424 */ /* 0x002fe400078e00ff */
[----:B------:R-:W-:Y:S01]  /*7210*/  IMAD.MOV.U32 R13, RZ, RZ, RZ ;  /* 0x000000ffff0d7224 */ /* 0x000fe200078e00ff */
[----:B------:R-:W1:Y:S01]  /*7220*/  LDCU.64 UR6, c[0x4][0x78] ;  /* 0x01000f00ff0677ac */ /* 0x000e620008000a00 */
[----:B------:R-:W4:Y:S01]  /*7230*/  LDC.64 R2, c[0x4][R3] ;  /* 0x0100000003027b82 */ /* 0x000f220000000a00 */
[----:B------:R-:W5:Y:S01]  /*7240*/  LDCU.64 UR4, c[0x4][0x10] ;  /* 0x01000200ff0477ac */ /* 0x000f620008000a00 */
[----:B---3--:R-:W-:Y:S01]  /*7250*/  MOV R5, UR9 ;  /* 0x0000000900057c02 */ /* 0x008fe20008000f00 */
[----:B------:R-:W-:Y:S01]  /*7260*/  IMAD.U32 R4, RZ, RZ, UR8 ;  /* 0x00000008ff047e24 */ /* 0x000fe2000f8e00ff */
[----:B-1----:R-:W-:Y:S01]  /*7270*/  MOV R7, UR7 ;  /* 0x0000000700077c02 */ /* 0x002fe20008000f00 */
[----:B------:R-:W-:Y:S01]  /*7280*/  IMAD.U32 R6, RZ, RZ, UR6 ;  /* 0x00000006ff067e24 */ /* 0x000fe2000f8e00ff */
[----:B-----5:R-:W-:Y:S01]  /*7290*/  MOV R11, UR5 ;  /* 0x00000005000b7c02 */ /* 0x020fe20008000f00 */
[----:B------:R-:W-:Y:S02]  /*72a0*/  IMAD.U32 R10, RZ, RZ, UR4 ;  /* 0x00000004ff0a7e24 */ /* 0x000fe4000f8e00ff */
[----:B------:R-:W-:Y:S07]  /*72b0*/  LEPC R20, `(.L_x_102) ;  /* 0x000000001014794e */ /* 0x000fee0000000000 */
[----:B--2-4-:R-:W-:Y:S05]  /*72c0*/  CALL.ABS.NOINC R2 ;  /* 0x0000000002007343 */ /* 0x014fea0003c00000 */
.L_x_102:
[----:B-1--4-:R-:W-:Y:S01]  /*72d0*/  SHF.L.U32 R3, R28, 0x10, RZ ;  /* 0x000000101c037819 */ /* 0x012fe200000006ff */
[----:B------:R-:W-:Y:S05]  /*72e0*/  WARPSYNC.ALL ;  /* 0x0000000000007948 */ /* 0x000fea0003800000 */
[----:B------:R-:W-:Y:S01]  /*72f0*/  R2UR UR4, R25 ;  /* 0x00000000190472ca */ /* 0x000fe200000e0000 */
[----:B------:R-:W1:Y:S01]  /*7300*/  S2R R75, SR_CgaCtaId ;  /* 0x00000000004b7919 */ /* 0x000e620000008800 */
[C---:B------:R-:W-:Y:S01]  /*7310*/  SHF.L.U32 R20, R29.reuse, 0x10, RZ ;  /* 0x000000101d147819 */ /* 0x040fe200000006ff */
[----:B------:R-:W-:Y:S01]  /*7320*/  BSSY.RECONVERGENT B0, `(.L_x_103) ;  /* 0x0000056000007945 */ /* 0x000fe20003800200 */
[----:B------:R-:W-:Y:S02]  /*7330*/  LOP3.LUT R21, R29, 0xffff0000, RZ, 0xc0, !PT ;  /* 0xffff00001d157812 */ /* 0x000fe400078ec0ff */
[----:B------:R-:W-:Y:S02]  /*7340*/  ISETP.NE.AND P6, PT, R67, RZ, PT ;  /* 0x000000ff4300720c */ /* 0x000fe40003fc5270 */
[----:B------:R-:W-:Y:S05]  /*7350*/  ISETP.NE.AND P0, PT, R50, RZ, PT ;  /* 0x000000ff3200720c */ /* 0x000fea0003f05270 */
[----:B------:R-:W3:Y:S02]  /*7360*/  LDTM.16dp256bit.x4 R4, tmem[UR4+0x20] ;  /* 0x00002004000479ee */ /* 0x000ee40008120000 */
[----:B---3--:R-:W-:Y:S01]  /*7370*/  FMUL R0, R24, R4 ;  /* 0x0000000418007220 */ /* 0x008fe20000400000 */
[----:B------:R-:W-:Y:S01]  /*7380*/  LOP3.LUT R4, R28, 0xffff0000, RZ, 0xc0, !PT ;  /* 0xffff00001c047812 */ /* 0x000fe200078ec0ff */
[C---:B------:R-:W-:Y:S01]  /*7390*/  FMUL R2, R24.reuse, R5 ;  /* 0x0000000518027220 */ /* 0x040fe20000400000 */
[C---:B------:R-:W-:Y:S01]  /*73a0*/  FMUL R7, R24.reuse, R7 ;  /* 0x0000000718077220 */ /* 0x040fe20000400000 */
[C---:B------:R-:W-:Y:S01]  /*73b0*/  FFMA R0, R27.reuse, R3, R0 ;  /* 0x000000031b007223 */ /* 0x040fe20000000000 */
[C---:B------:R-:W-:Y:S01]  /*73c0*/  FMUL R3, R24.reuse, R6 ;  /* 0x0000000618037220 */ /* 0x040fe20000400000 */
[C---:B------:R-:W-:Y:S01]  /*73d0*/  FFMA R2, R27.reuse, R4, R2 ;  /* 0x000000041b027223 */ /* 0x040fe20000000002 */
[C---:B------:R-:W-:Y:S01]  /*73e0*/  FMUL R4, R24.reuse, R8 ;  /* 0x0000000818047220 */ /* 0x040fe20000400000 */
[----:B------:R-:W-:Y:S01]  /*73f0*/  FMUL R8, R24, R12 ;  /* 0x0000000c18087220 */ /* 0x000fe20000400000 */
[C---:B------:R-:W-:Y:S01]  /*7400*/  FFMA R3, R27.reuse, R20, R3 ;  /* 0x000000141b037223 */ /* 0x040fe20000000003 */
[----:B------:R-:W-:Y:S01]  /*7410*/  FFMA R7, R27, R21, R7 ;  /* 0x000000151b077223 */ /* 0x000fe20000000007 */
[----:B------:R-:W-:Y:S01]  /*7420*/  F2FP.BF16.F32.PACK_AB R32, R2, R0 ;  /* 0x000000000220723e */ /* 0x000fe200000010ff */
[----:B------:R-:W-:Y:S01]  /*7430*/  FMUL R12, R24, R16 ;  /* 0x00000010180c7220 */ /* 0x000fe20000400000 */
[----:B------:R-:W-:Y:S01]  /*7440*/  SHF.L.U32 R16, R30, 0x10, RZ ;  /* 0x000000101e107819 */ /* 0x000fe200000006ff */
[----:B------:R-:W-:Y:S01]  /*7450*/  FMUL R5, R24, R9 ;  /* 0x0000000918057220 */ /* 0x000fe20000400000 */
[----:B------:R-:W-:Y:S01]  /*7460*/  LOP3.LUT R0, R30, 0xffff0000, RZ, 0xc0, !PT ;  /* 0xffff00001e007812 */ /* 0x000fe200078ec0ff */
[C---:B------:R-:W-:Y:S01]  /*7470*/  FMUL R6, R24.reuse, R10 ;  /* 0x0000000a18067220 */ /* 0x040fe20000400000 */
[----:B------:R-:W-:Y:S01]  /*7480*/  SHF.L.U32 R2, R31, 0x10, RZ ;  /* 0x000000101f027819 */ /* 0x000fe200000006ff */
[----:B------:R-:W-:Y:S01]  /*7490*/  FFMA R4, R27, R16, R4 ;  /* 0x000000101b047223 */ /* 0x000fe20000000004 */
[----:B------:R-:W-:Y:S01]  /*74a0*/  F2FP.BF16.F32.PACK_AB R33, R7, R3 ;  /* 0x000000030721723e */ /* 0x000fe200000010ff */
[----:B------:R-:W-:Y:S01]  /*74b0*/  FFMA R5, R27, R0, R5 ;  /* 0x000000001b057223 */ /* 0x000fe20000000005 */
[----:B------:R-:W-:Y:S01]  /*74c0*/  LOP3.LUT R3, R31, 0xffff0000, RZ, 0xc0, !PT ;  /* 0xffff00001f037812 */ /* 0x000fe200078ec0ff */
[----:B------:R-:W-:Y:S01]  /*74d0*/  FMUL R11, R24, R11 ;  /* 0x0000000b180b7220 */ /* 0x000fe20000400000 */
[C---:B------:R-:W-:Y:S01]  /*74e0*/  SHF.L.U32 R0, R36.reuse, 0x10, RZ ;  /* 0x0000001024007819 */ /* 0x040fe200000006ff */
[C---:B------:R-:W-:Y:S01]  /*74f0*/  FFMA R6, R27.reuse, R2, R6 ;  /* 0x000000021b067223 */ /* 0x040fe20000000006 */
[----:B------:R-:W-:Y:S01]  /*7500*/  LOP3.LUT R2, R36, 0xffff0000, RZ, 0xc0, !PT ;  /* 0xffff000024027812 */ /* 0x000fe200078ec0ff */
[----:B------:R-:W-:Y:S01]  /*7510*/  FFMA R11, R27, R3, R11 ;  /* 0x000000031b0b7223 */ /* 0x000fe2000000000b */
[----:B------:R-:W-:Y:S01]  /*7520*/  SHF.L.U32 R3, R37, 0x10, RZ ;  /* 0x0000001025037819 */ /* 0x000fe200000006ff */
[C---:B------:R-:W-:Y:S01]  /*7530*/  FMUL R9, R24.reuse, R13 ;  /* 0x0000000d18097220 */ /* 0x040fe20000400000 */
[----:B------:R-:W-:Y:S01]  /*7540*/  F2FP.BF16.F32.PACK_AB R34, R5, R4 ;  /* 0x000000040522723e */ /* 0x000fe200000010ff */
[----:B------:R-:W-:Y:S01]  /*7550*/  FMUL R10, R24, R14 ;  /* 0x0000000e180a7220 */ /* 0x000fe20000400000 */
[----:B------:R-:W-:Y:S01]  /*7560*/  SHF.L.U32 R4, R39, 0x10, RZ ;  /* 0x0000001027047819 */ /* 0x000fe200000006ff */
[----:B------:R-:W-:Y:S01]  /*7570*/  FFMA R8, R27, R0, R8 ;  /* 0x000000001b087223 */ /* 0x000fe20000000008 */
[----:B------:R-:W-:Y:S01]  /*7580*/  LOP3.LUT R0, R37, 0xffff0000, RZ, 0xc0, !PT ;  /* 0xffff000025007812 */ /* 0x000fe200078ec0ff */
[C---:B------:R-:W-:Y:S01]  /*7590*/  FFMA R9, R27.reuse, R2, R9 ;  /* 0x000000021b097223 */ /* 0x040fe20000000009 */
[C---:B------:R-:W-:Y:S01]  /*75a0*/  SHF.L.U32 R2, R38.reuse, 0x10, RZ ;  /* 0x0000001026027819 */ /* 0x040fe200000006ff */
[----:B------:R-:W-:Y:S01]  /*75b0*/  FFMA R10, R27, R3, R10 ;  /* 0x000000031b0a7223 */ /* 0x000fe2000000000a */
[----:B------:R-:W-:Y:S01]  /*75c0*/  LOP3.LUT R3, R38, 0xffff0000, RZ, 0xc0, !PT ;  /* 0xffff000026037812 */ /* 0x000fe200078ec0ff */
[C---:B------:R-:W-:Y:S01]  /*75d0*/  FMUL R15, R24.reuse, R15 ;  /* 0x0000000f180f7220 */ /* 0x040fe20000400000 */
[----:B------:R-:W-:Y:S01]  /*75e0*/  LOP3.LUT R5, R39, 0xffff0000, RZ, 0xc0, !PT ;  /* 0xffff000027057812 */ /* 0x000fe200078ec0ff */
[C---:B------:R-:W-:Y:S01]  /*75f0*/  FMUL R13, R24.reuse, R17 ;  /* 0x00000011180d7220 */ /* 0x040fe20000400000 */
[----:B------:R-:W-:Y:S01]  /*7600*/  F2FP.BF16.F32.PACK_AB R35, R11, R6 ;  /* 0x000000060b23723e */ /* 0x000fe200000010ff */
[C---:B------:R-:W-:Y:S01]  /*7610*/  FMUL R14, R24.reuse, R18 ;  /* 0x00000012180e7220 */ /* 0x040fe20000400000 */
[C---:B------:R-:W-:Y:S01]  /*7620*/  FFMA R15, R27.reuse, R0, R15 ;  /* 0x000000001b0f7223 */ /* 0x040fe2000000000f */
[----:B------:R-:W-:Y:S01]  /*7630*/  FMUL R19, R24, R19 ;  /* 0x0000001318137220 */ /* 0x000fe20000400000 */
[----:B------:R-:W-:Y:S01]  /*7640*/  FFMA R12, R27, R2, R12 ;  /* 0x000000021b0c7223 */ /* 0x000fe2000000000c */
[----:B------:R3:W-:Y:S01]  /*7650*/  STSM.16.M88.4 [R69+0x1200], R32 ;  /* 0x0012002045007844 */ /* 0x0007e20000000200 */
[----:B------:R-:W-:Y:S01]  /*7660*/  F2FP.BF16.F32.PACK_AB R8, R9, R8 ;  /* 0x000000080908723e */ /* 0x000fe200000010ff */
[----:B------:R-:W-:Y:S01]  /*7670*/  FFMA R13, R27, R3, R13 ;  /* 0x000000031b0d7223 */ /* 0x000fe2000000000d */
[----:B------:R-:W-:Y:S01]  /*7680*/  F2FP.BF16.F32.PACK_AB R9, R15, R10 ;  /* 0x0000000a0f09723e */ /* 0x000fe200000010ff */
[C---:B------:R-:W-:Y:S01]  /*7690*/  FFMA R14, R27.reuse, R4, R14 ;  /* 0x000000041b0e7223 */ /* 0x040fe2000000000e */
[----:B------:R-:W-:Y:S01]  /*76a0*/  FFMA R19, R27, R5, R19 ;  /* 0x000000051b137223 */ /* 0x000fe20000000013 */
[----:B------:R-:W-:Y:S02]  /*76b0*/  MOV R0, UR50 ;  /* 0x0000003200007c02 */ /* 0x000fe40008000f00 */
[----:B------:R-:W-:Y:S02]  /*76c0*/  F2FP.BF16.F32.PACK_AB R10, R13, R12 ;  /* 0x0000000c0d0a723e */ /* 0x000fe400000010ff */
[----:B------:R-:W-:Y:S02]  /*76d0*/  F2FP.BF16.F32.PACK_AB R11, R19, R14 ;  /* 0x0000000e130b723e */ /* 0x000fe400000010ff */
[----:B------:R-:W-:Y:S02]  /*76e0*/  @P6 LEA R0, R0, UR49, 0x3 ;  /* 0x0000003100006c11 */ /* 0x000fe4000f8e18ff */
[----:B------:R-:W-:Y:S01]  /*76f0*/  LEA R2, R71, UR49, 0x3 ;  /* 0x0000003147027c11 */ /* 0x000fe2000f8e18ff */
[----:B------:R3:W-:Y:S01]  /*7700*/  STSM.16.M88.4 [R68+0x1200], R8 ;  /* 0x0012000844007844 */ /* 0x0007e20000000200 */
[----:B------:R-:W-:Y:S02]  /*7710*/  @P6 IADD3 R0, PT, PT, R0, 0xa0, RZ ;  /* 0x000000a000006810 */ /* 0x000fe40007ffe0ff */
[----:B------:R-:W-:Y:S01]  /*7720*/  @P6 SHF.L.U32 R3, R48, 0x1f, RZ ;  /* 0x0000001f30036819 */ /* 0x000fe200000006ff */
[----:B------:R-:W-:Y:S01]  /*7730*/  @!PT LDS RZ, [RZ] ;  /* 0x00000000fffff984 */ /* 0x000fe20000000800 */
[----:B------:R-:W-:Y:S01]  /*7740*/  @!PT LDS RZ, [RZ] ;  /* 0x00000000fffff984 */ /* 0x000fe20000000800 */
[----:B------:R-:W-:Y:S01]  /*7750*/  @!PT LDS RZ, [RZ] ;  /* 0x00000000fffff984 */ /* 0x000fe20000000800 */
[----:B------:R-:W-:Y:S01]  /*7760*/  @!PT LDS RZ, [RZ] ;  /* 0x00000000fffff984 */ /* 0x000fe20000000800 */
[----:B------:R4:W-:Y:S06]  /*7770*/  MEMBAR.ALL.CTA ;  /* 0x0000000000007992 */ /* 0x0009ec0000008000 */
[----:B----4-:R-:W4:Y:S01]  /*7780*/  FENCE.VIEW.ASYNC.S ;  /* 0x00000000000073c6 */ /* 0x010f220000000000 */
[----:B-1----:R-:W-:Y:S01]  /*7790*/  @P6 PRMT R0, R75, 0x654, R0 ;  /* 0x000006544b006816 */ /* 0x002fe20000000000 */
[----:B----4-:R-:W-:Y:S06]  /*77a0*/  BAR.SYNC.DEFER_BLOCKING 0x1, 0x80 ;  /* 0x0042000000007b1d */ /* 0x010fec0000010000 */
[----:B------:R-:W-:Y:S05]  /*77b0*/  @P0 BRA `(.L_x_104) ;  /* 0x0000000000300947 */ /* 0x000fea0003800000 */
[----:B------:R-:W1:Y:S01]  /*77c0*/  LDCU.64 UR6, c[0x0][0x348] ;  /* 0x00006900ff0677ac */ /* 0x000e620008000a00 */
[----:B------:R-:W-:Y:S02]  /*77d0*/  R2UR UR10, R65 ;  /* 0x00000000410a72ca */ /* 0x000fe400000e0000 */
[----:B------:R-:W-:Y:S01]  /*77e0*/  R2UR UR11, R64 ;  /* 0x00000000400b72ca */ /* 0x000fe200000e0000 */
[----:B------:R-:W-:Y:S01]  /*77f0*/  UIADD3 UR9, UPT, UPT, UR41, 0x20, URZ ;  /* 0x0000002029097890 */ /* 0x000fe2000fffe0ff */
[----:B------:R-:W-:Y:S01]  /*7800*/  R2UR UR12, R62 ;  /* 0x000000003e0c72ca */ /* 0x000fe200000e0000 */
[----:B------:R-:W-:Y:S01]  /*7810*/  UIADD3 UR8, UPT, UPT, UR49, 0x1200, URZ ;  /* 0x0000120031087890 */ /* 0x000fe2000fffe0ff */
[----:B------:R-:W-:Y:S01]  /*7820*/  R2UR UR13, R63 ;  /* 0x000000003f0d72ca */ /* 0x000fe200000e0000 */
[----:B-1----:R-:W-:Y:S04]  /*7830*/  UIADD3 UR4, UP0, UPT, UR6, 0x780, URZ ;  /* 0x0000078006047890 */ /* 0x002fe8000ff1e0ff */
[----:B------:R-:W-:Y:S09]  /*7840*/  UIADD3.X UR5, UPT, UPT, URZ, UR7, URZ, UP0, !UPT ;  /* 0x00000007ff057290 */ /* 0x000ff200087fe4ff */
[----:B------:R1:W-:Y:S01]  /*7850*/  UTMASTG.5D.IM2COL [UR8], [UR4] ;  /* 0x00000008040073b5 */ /* 0x0003e20008060000 */
[----:B------:R0:W-:Y:S01]  /*7860*/  UTMACMDFLUSH ;  /* 0x00000000000079b7 */ /* 0x0001e20000000000 */
[----:B-1----:R-:W-:Y:S04]  /*7870*/  DEPBAR.LE SB0, 0x1 ;  /* 0x000080400000791a */ /* 0x002fe80000000000 */
.L_x_104:
[----:B------:R-:W-:Y:S05]  /*7880*/  BSYNC.RECONVERGENT B0 ;  /* 0x0000000000007941 */ /* 0x000fea0003800200 */
.L_x_103:
[----:B------:R-:W-:Y:S01]  /*7890*/  BAR.SYNC.DEFER_BLOCKING 0x1, 0x80 ;  /* 0x0042000000007b1d */ /* 0x000fe20000010000 */
[----:B------:R-:W-:Y:S04]  /*78a0*/  UIADD3 UR4, UPT, UPT, UR50, 0x1, URZ ;  /* 0x0000000132047890 */ /* 0x000fe8000fffe0ff */
[----:B------:R-:W-:Y:S04]  /*78b0*/  UISETP.NE.AND UP0, UPT, UR4, 0x4, UPT ;  /* 0x000000040400788c */ /* 0x000fe8000bf05270 */
[----:B------:R-:W-:Y:S01]  /*78c0*/  USEL UR40, UR4, URZ, UP0 ;  /* 0x000000ff04287287 */ /* 0x000fe20008000000 */
[----:B------:R1:W-:Y:S01]  /*78d0*/  @P6 SYNCS.ARRIVE.TRANS64.RED.A1T0 RZ, [R0+URZ], RZ ;  /* 0x000000ff00ff69a7 */ /* 0x0003e200081004ff */
[----:B------:R-:W-:Y:S01]  /*78e0*/  BSSY B1, `(.L_x_105) ;  /* 0x0000014000017945 */ /* 0x000fe20003800000 */
[----:B------:R-:W4:Y:S02]  /*78f0*/  @P6 SYNCS.PHASECHK.TRANS64.TRYWAIT P0, [R2+URZ+0x80], R3 ;  /* 0x00008003020065a7 */ /* 0x000f2400080011ff */
[----:B----4-:R-:W-:Y:S01]  /*7900*/  @P6 SEL R73, RZ, 0x1, !P0 ;  /* 0x00000001ff496807 */ /* 0x010fe20004000000 */
[----:B-1----:R-:W-:Y:S06]  /*7910*/  @!P6 BRA `(.L_x_106) ;  /* 0x000000000040e947 */ /* 0x002fec0003800000 */
[----:B------:R-:W-:Y:S01]  /*7920*/  ISETP.NE.AND P1, PT, R74, RZ, PT ;  /* 0x000000ff4a00720c */ /* 0x000fe20003f25270 */
[----:B------:R-:W-:Y:S01]  /*7930*/  BSSY B0, `(.L_x_107) ;  /* 0x0000009000007945 */ /* 0x000fe20003800000 */
[----:B------:R-:W-:Y:S11]  /*7940*/  ISETP.NE.AND P0, PT, R73, RZ, PT ;  /* 0x000000ff4900720c */ /* 0x000ff60003f05270 */
[----:B------:R-:W-:Y:S05]  /*7950*/  @P1 IMAD R3, R71, 0x1000, R72 ;  /* 0x0000100047031824 */ /* 0x000fea00078e0248 */
[----:B------:R-:W-:Y:S05]  /*7960*/  @P1 IADD3 R0, PT, PT, R3, UR49, RZ ;  /* 0x0000003103001c10 */ /* 0x000fea000fffe0ff */
[----:B------:R-:W-:Y:S01]  /*7970*/  @P1 IMAD.IADD R0, R61, 0x1, R0 ;  /* 0x000000013d001824 */ /* 0x000fe200078e0200 */
[----:B------:R-:W-:Y:S06]  /*7980*/  @P0 BRA `(.L_x_108) ;  /* 0x00000000000c0947 */ /* 0x000fec0003800000 */
[----:B------:R-:W-:Y:S04]  /*7990*/  SHF.L.U32 R4, R48, 0x1f, RZ ;  /* 0x0000001f30047819 */ /* 0x000fe800000006ff */
[----:B------:R-:W1:Y:S02]  /*79a0*/  SYNCS.PHASECHK.TRANS64.TRYWAIT P0, [R2+URZ+0x80], R4 ;  /* 0x00008004020075a7 */ /* 0x000e6400080011ff */
[----:B-1----:R-:W-:Y:S05]  /*79b0*/  @!P0 BRA `(.L_x_109) ;  /* 0x0000001c00a08947 */ /* 0x002fea0003800000 */
.L_x_108:
[----:B------:R-:W-:Y:S05]  /*79c0*/  BSYNC B0 ;  /* 0x0000000000007941 */ /* 0x000fea0003800000 */
.L_x_107:
[----:B------:R-:W-:Y:S02]  /*79d0*/  ISETP.NE.AND P0, PT, R74, RZ, PT ;  /* 0x000000ff4a00720c */ /* 0x000fe40003f05270 */
[----:B------:R-:W-:Y:S11]  /*79e0*/  IADD3 R71, PT, PT, R71, 0x1, RZ ;  /* 0x0000000147477810 */ /* 0x000ff60007ffe0ff */
[----:B------:R-:W-:Y:S05]  /*79f0*/  @P0 WARPSYNC.ALL ;  /* 0x0000000000000948 */ /* 0x000fea0003800000 */
[----:B------:R4:W1:Y:S04]  /*7a00*/  @P0 LDSM.16.M88.4 R28, [R3+UR49+0x200] ;  /* 0x00020031031c083b */ /* 0x0008680008000200 */
[----:B------:R4:W1:Y:S02]  /*7a10*/  @P0 LDSM.16.M88.4 R36, [R0+0x200] ;  /* 0x000200000024083b */ /* 0x0008640000000200 */
.L_x_106:
[----:B------:R-:W-:Y:S05]  /*7a20*/  BSYNC B1 ;  /* 0x0000000000017941 */ /* 0x000fea0003800000 */
.L_x_105:
[----:B----4-:R-:W-:Y:S05]  /*7a30*/  VIADD R0, R25, 0x40 ;  /* 0x0000004019007836 */ /* 0x010fea0000000000 */
[----:B------:R-:W-:Y:S04]  /*7a40*/  SHF.R.U32.HI R0, RZ, 0x15, R0 ;  /* 0x00000015ff007819 */ /* 0x000fe80000011600 */
[----:B------:R-:W-:Y:S11]  /*7a50*/  LOP3.LUT P0, RZ, R0, 0x3, R52, 0x48, !PT ;  /* 0x0000000300ff7812 */ /* 0x000ff60007804834 */
[----:B------:R-:W-:Y:S02]  /*7a60*/  @!UPT UIADD3 URZ, UPT, UPT, URZ, URZ, URZ ;  /* 0x000000fffffff290 */ /* 0x000fe4000fffe0ff */
[----:B------:R-:W-:Y:S05]  /*7a70*/  @!P0 BRA `(.L_x_110) ;  /* 0x0000000000408947 */ /* 0x000fea0003800000 */
[----:B------:R-:W4:Y:S01]  /*7a80*/  LDCU.64 UR8, c[0x4][0x70] ;  /* 0x01000e00ff0877ac */ /* 0x000f220008000a00 */
[----:B------:R-:W-:Y:S01]  /*7a90*/  MOV R3, 0x0 ;  /* 0x0000000000037802 */ /* 0x000fe20000000f00 */
[----:B------:R-:W-:Y:S02]  /*7aa0*/  HFMA2 R12, -RZ, RZ, 0, 5.9604644775390625e-08 ;  /* 0x00000001ff0c7431 */ /* 0x000fe400000001ff */
[----:B---3--:R-:W-:Y:S02]  /*7ab0*/  IMAD.MOV.U32 R8, RZ, RZ, 0x192 ;  /* 0x00000192ff087424 */ /* 0x008fe400078e00ff */
[----:B------:R-:W-:Y:S01]  /*7ac0*/  IMAD.MOV.U32 R13, RZ, RZ, RZ ;  /* 0x000000ffff0d7224 */ /* 0x000fe200078e00ff */
[----:B------:R-:W3:Y:S01]  /*7ad0*/  LDCU.64 UR6, c[0x4][0x78] ;  /* 0x01000f00ff0677ac */ /* 0x000ee20008000a00 */
[----:B-1----:R-:W1:Y:S01]  /*7ae0*/  LDC.64 R2, c[0x4][R3] ;  /* 0x0100000003027b82 */ /* 0x002e620000000a00 */
[----:B------:R-:W5:Y:S01]  /*7af0*/  LDCU.64 UR4, c[0x4][0x10] ;  /* 0x01000200ff0477ac */ /* 0x000f620008000a00 */
[----:B----4-:R-:W-:Y:S01]  /*7b00*/  MOV R5, UR9 ;  /* 0x0000000900057c02 */ /* 0x010fe20008000f00 */
[----:B------:R-:W-:Y:S01]  /*7b10*/  IMAD.U32 R4, RZ, RZ, UR8 ;  /* 0x00000008ff047e24 */ /* 0x000fe2000f8e00ff */
[----:B---3--:R-:W-:Y:S01]  /*7b20*/  MOV R7, UR7 ;  /* 0x0000000700077c02 */ /* 0x008fe20008000f00 */
[----:B------:R-:W-:Y:S01]  /*7b30*/  IMAD.U32 R6, RZ, RZ, UR6 ;  /* 0x00000006ff067e24 */ /* 0x000fe2000f8e00ff */
[----:B-----5:R-:W-:Y:S01]  /*7b40*/  MOV R11, UR5 ;  /* 0x00000005000b7c02 */ /* 0x020fe20008000f00 */
[----:B------:R-:W-:Y:S02]  /*7b50*/  IMAD.U32 R10, RZ, RZ, UR4 ;  /* 0x00000004ff0a7e24 */ /* 0x000fe4000f8e00ff */
[----:B------:R-:W-:Y:S07]  /*7b60*/  LEPC R20, `(.L_x_110) ;  /* 0x000000001014794e */ /* 0x000fee0000000000 */
[----:B-12---:R-:W-:Y:S05]  /*7b70*/  CALL.ABS.NOINC R2 ;  /* 0x0000000002007343 */ /* 0x006fea0003c00000 */
.L_x_110:
[----:B-1----:R-:W-:Y:S01]  /*7b80*/  SHF.L.U32 R3, R28, 0x10, RZ ;  /* 0x000000101c037819 */ /* 0x002fe200000006ff */
[----:B------:R-:W-:Y:S05]  /*7b90*/  WARPSYNC.ALL ;  /* 0x0000000000007948 */ /* 0x000fea0003800000 */
[----:B------:R-:W-:Y:S01]  /*7ba0*/  R2UR UR4, R25 ;  /* 0x00000000190472ca */ /* 0x000fe200000e0000 */
[----:B------:R-:W-:Y:S01]  /*7bb0*/  BSSY.RECONVERGENT B0, `(.L_x_111) ;  /* 0x0000057000007945 */ /* 0x000fe20003800200 */
[C---:B------:R-:W-:Y:S02]  /*7bc0*/  SHF.L.U32 R20, R29.reuse, 0x10, RZ ;  /* 0x000000101d147819 */ /* 0x040fe400000006ff */
[----:B------:R-:W-:Y:S02]  /*7bd0*/  LOP3.LUT R21, R29, 0xffff0000, RZ, 0xc0, !PT ;  /* 0xffff00001d157812 */ /* 0x000fe400078ec0ff */
[----:B------:R-:W-:Y:S02]  /*7be0*/  ISETP.NE.AND P6, PT, R67, RZ, PT ;  /* 0x000000ff4300720c */ /* 0x000fe40003fc5270 */
[----:B------:R-:W-:Y:S05]  /*7bf0*/  ISETP.NE.AND P0, PT, R50, RZ, PT ;  /* 0x000000ff3200720c */ /* 0x000fea0003f05270 */
[----:B---3--:R-:W1:Y:S02]  /*7c00*/  LDTM.16dp256bit.x4 R4, tmem[UR4+0x40] ;  /* 0x00004004000479ee */ /* 0x008e640008120000 */
[----:B-1----:R-:W-:Y:S01]  /*7c10*/  FMUL R0, R24, R4 ;  /* 0x0000000418007220 */ /* 0x002fe20000400000 */
[----:B------:R-:W-:Y:S01]  /*7c20*/  LOP3.LUT R4, R28, 0xffff0000, RZ, 0xc0, !PT ;  /* 0xffff00001c047812 */ /* 0x000fe200078ec0ff */
[C---:B------:R-:W-:Y:S01]  /*7c30*/  FMUL R2, R24.reuse, R5 ;  /* 0x0000000518027220 */ /* 0x040fe20000400000 */
[C---:B------:R-:W-:Y:S01]  /*7c40*/  FMUL R7, R24.reuse, R7 ;  /* 0x0000000718077220 */ /* 0x040fe20000400000 */
[C---:B------:R-:W-:Y:S01]  /*7c50*/  FFMA R0, R27.reuse, R3, R0 ;  /* 0x000000031b007223 */ /* 0x040fe20000000000 */
[C---:B------:R-:W-:Y:S01]  /*7c60*/  FMUL R3, R24.reuse, R6 ;  /* 0x0000000618037220 */ /* 0x040fe20000400000 */
[C---:B------:R-:W-:Y:S01]  /*7c70*/  FFMA R2, R27.reuse, R4, R2 ;  /* 0x000000041b027223 */ /* 0x040fe20000000002 */
[C---:B------:R-:W-:Y:S01]  /*7c80*/  FMUL R4, R24.reuse, R8 ;  /* 0x0000000818047220 */ /* 0x040fe20000400000 */
[C---:B------:R-:W-:Y:S01]  /*7c90*/  FMUL R8, R24.reuse, R12 ;  /* 0x0000000c18087220 */ /* 0x040fe20000400000 */
[----:B------:R-:W-:Y:S01]  /*7ca0*/  FMUL R12, R24, R16 ;  /* 0x00000010180c7220 */ /* 0x000fe20000400000 */
[----:B------:R-:W-:Y:S01]  /*7cb0*/  SHF.L.U32 R16, R30, 0x10, RZ ;  /* 0x000000101e107819 */ /* 0x000fe200000006ff */
[C---:B------:R-:W-:Y:S01]  /*7cc0*/  FFMA R3, R27.reuse, R20, R3 ;  /* 0x000000141b037223 */ /* 0x040fe20000000003 */
[----:B------:R-:W-:Y:S01]  /*7cd0*/  F2FP.BF16.F32.PACK_AB R32, R2, R0 ;  /* 0x000000000220723e */ /* 0x000fe200000010ff */
[C---:B------:R-:W-:Y:S01]  /*7ce0*/  FFMA R7, R27.reuse, R21, R7 ;  /* 0x000000151b077223 */ /* 0x040fe20000000007 */
[----:B------:R-:W-:Y:S01]  /*7cf0*/  LOP3.LUT R0, R30, 0xffff0000, RZ, 0xc0, !PT ;  /* 0xffff00001e007812 */ /* 0x000fe200078ec0ff */
[----:B------:R-:W-:Y:S01]  /*7d00*/  FFMA R4, R27, R16, R4 ;  /* 0x000000101b047223 */ /* 0x000fe20000000004 */
[C---:B------:R-:W-:Y:S01]  /*7d10*/  SHF.L.U32 R2, R31.reuse, 0x10, RZ ;  /* 0x000000101f027819 */ /* 0x040fe200000006ff */
[C---:B------:R-:W-:Y:S01]  /*7d20*/  FMUL R5, R24.reuse, R9 ;  /* 0x0000000918057220 */ /* 0x040fe20000400000 */
[----:B------:R-:W-:Y:S01]  /*7d30*/  LOP3.LUT R16, R31, 0xffff0000, RZ, 0xc0, !PT ;  /* 0xffff00001f107812 */ /* 0x000fe200078ec0ff */
[----:B------:R-:W-:Y:S01]  /*7d40*/  FMUL R6, R24, R10 ;  /* 0x0000000a18067220 */ /* 0x000fe20000400000 */
[----:B------:R-:W-:Y:S01]  /*7d50*/  F2FP.BF16.F32.PACK_AB R33, R7, R3 ;  /* 0x000000030721723e */ /* 0x000fe200000010ff */
[C---:B------:R-:W-:Y:S01]  /*7d60*/  FFMA R5, R27.reuse, R0, R5 ;  /* 0x000000001b057223 */ /* 0x040fe20000000005 */
[C---:B------:R-:W-:Y:S01]  /*7d70*/  SHF.L.U32 R0, R36.reuse, 0x10, RZ ;  /* 0x0000001024007819 */ /* 0x040fe200000006ff */
[----:B------:R-:W-:Y:S01]  /*7d80*/  FFMA R6, R27, R2, R6 ;  /* 0x000000021b067223 */ /* 0x000fe20000000006 */
[----:B------:R-:W-:Y:S01]  /*7d90*/  LOP3.LUT R2, R36, 0xffff0000, RZ, 0xc0, !PT ;  /* 0xffff000024027812 */ /* 0x000fe200078ec0ff */
[C---:B------:R-:W-:Y:S01]  /*7da0*/  FMUL R11, R24.reuse, R11 ;  /* 0x0000000b180b7220 */ /* 0x040fe20000400000 */
[----:B------:R-:W-:Y:S01]  /*7db0*/  SHF.L.U32 R3, R37, 0x10, RZ ;  /* 0x0000001025037819 */ /* 0x000fe200000006ff */
[C---:B------:R-:W-:Y:S01]  /*7dc0*/  FMUL R9, R24.reuse, R13 ;  /* 0x0000000d18097220 */ /* 0x040fe20000400000 */
[----:B------:R-:W-:Y:S01]  /*7dd0*/  F2FP.BF16.F32.PACK_AB R34, R5, R4 ;  /* 0x000000040522723e */ /* 0x000fe200000010ff */
[----:B------:R-:W-:Y:S01]  /*7de0*/  FMUL R10, R24, R14 ;  /* 0x0000000e180a7220 */ /* 0x000fe20000400000 */
[----:B------:R-:W-:Y:S01]  /*7df0*/  SHF.L.U32 R4, R39, 0x10, RZ ;  /* 0x0000001027047819 */ /* 0x000fe200000006ff */
[----:B------:R-:W-:Y:S01]  /*7e00*/  FFMA R11, R27, R16, R11 ;  /* 0x000000101b0b7223 */ /* 0x000fe2000000000b */
[----:B------:R-:W-:Y:S01]  /*7e10*/  LOP3.LUT R5, R39, 0xffff0000, RZ, 0xc0, !PT ;  /* 0xffff000027057812 */ /* 0x000fe200078ec0ff */
[----:B------:R-:W-:Y:S01]  /*7e20*/  FFMA R8, R27, R0, R8 ;  /* 0x000000001b087223 */ /* 0x000fe20000000008 */
[----:B------:R-:W-:Y:S01]  /*7e30*/  LOP3.LUT R0, R37, 0xffff0000, RZ, 0xc0, !PT ;  /* 0xffff000025007812 */ /* 0x000fe200078ec0ff */
[C---:B------:R-:W-:Y:S01]  /*7e40*/  FFMA R9, R27.reuse, R2, R9 ;  /* 0x000000021b097223 */ /* 0x040fe20000000009 */
[C---:B------:R-:W-:Y:S01]  /*7e50*/  SHF.L.U32 R2, R38.reuse, 0x10, RZ ;  /* 0x0000001026027819 */ /* 0x040fe200000006ff */
[----:B------:R-:W-:Y:S01]  /*7e60*/  FFMA R10, R27, R3, R10 ;  /* 0x000000031b0a7223 */ /* 0x000fe2000000000a */
[----:B------:R-:W-:Y:S01]  /*7e70*/  LOP3.LUT R3, R38, 0xffff0000, RZ, 0xc0, !PT ;  /* 0xffff000026037812 */ /* 0x000fe200078ec0ff */
[C---:B------:R-:W-:Y:S01]  /*7e80*/  FMUL R15, R24.reuse, R15 ;  /* 0x0000000f180f7220 */ /* 0x040fe20000400000 */
[----:B------:R-:W-:Y:S01]  /*7e90*/  F2FP.BF16.F32.PACK_AB R35, R11, R6 ;  /* 0x000000060b23723e */ /* 0x000fe200000010ff */
[C---:B------:R-:W-:Y:S01]  /*7ea0*/  FMUL R13, R24.reuse, R17 ;  /* 0x00000011180d7220 */ /* 0x040fe20000400000 */
[C---:B------:R-:W-:Y:S01]  /*7eb0*/  FMUL R14, R24.reuse, R18 ;  /* 0x00000012180e7220 */ /* 0x040fe20000400000 */
[----:B------:R-:W-:Y:S01]  /*7ec0*/  FFMA R15, R27, R0, R15 ;  /* 0x000000001b0f7223 */ /* 0x000fe2000000000f */
[----:B------:R-:W-:Y:S01]  /*7ed0*/  FMUL R19, R24, R19 ;  /* 0x0000001318137220 */ /* 0x000fe20000400000 */
[----:B------:R1:W-:Y:S01]  /*7ee0*/  STSM.16.M88.4 [R69+0x2200], R32 ;  /* 0x0022002045007844 */ /* 0x0003e20000000200 */
[----:B------:R-:W-:Y:S01]  /*7ef0*/  F2FP.BF16.F32.PACK_AB R8, R9, R8 ;  /* 0x000000080908723e */ /* 0x000fe200000010ff */
[----:B------:R-:W-:Y:S01]  /*7f00*/  FFMA R12, R27, R2, R12 ;  /* 0x000000021b0c7223 */ /* 0x000fe2000000000c */
[----:B------:R-:W-:Y:S01]  /*7f10*/  F2FP.BF16.F32.PACK_AB R9, R15, R10 ;  /* 0x0000000a0f09723e */ /* 0x000fe200000010ff */
[C---:B------:R-:W-:Y:S01]  /*7f20*/  FFMA R13, R27.reuse, R3, R13 ;  /* 0x000000031b0d7223 */ /* 0x040fe2000000000d */
        /* <DEDUP_REMOVED lines=15> */
[----:B---3--:R-:W3:Y:S01]  /*8020*/  FENCE.VIEW.ASYNC.S ;  /* 0x00000000000073c6 */ /* 0x008ee20000000000 */
[----:B------:R-:W-:Y:S01]  /*8030*/  @P6 PRMT R0, R75, 0x654, R0 ;  /* 0x000006544b006816 */ /* 0x000fe20000000000 */
[----:B---3--:R-:W-:Y:S06]  /*8040*/  BAR.SYNC.DEFER_BLOCKING 0x1, 0x80 ;  /* 0x0042000000007b1d */ /* 0x008fec0000010000 */
[----:B------:R-:W-:Y:S05]  /*8050*/  @P0 BRA `(.L_x_112) ;  /* 0x0000000000300947 */ /* 0x000fea0003800000 */
[----:B------:R-:W3:Y:S01]  /*8060*/  LDCU.64 UR6, c[0x0][0x348] ;  /* 0x00006900ff0677ac */ /* 0x000ee20008000a00 */
[----:B------:R-:W-:Y:S02]  /*8070*/  R2UR UR10, R65 ;  /* 0x00000000410a72ca */ /* 0x000fe400000e0000 */
[----:B------:R-:W-:Y:S01]  /*8080*/  R2UR UR11, R64 ;  /* 0x00000000400b72ca */ /* 0x000fe200000e0000 */
[----:B------:R-:W-:Y:S01]  /*8090*/  UIADD3 UR9, UPT, UPT, UR41, 0x40, URZ ;  /* 0x0000004029097890 */ /* 0x000fe2000fffe0ff */
[----:B------:R-:W-:Y:S01]  /*80a0*/  R2UR UR12, R62 ;  /* 0x000000003e0c72ca */ /* 0x000fe200000e0000 */
[----:B------:R-:W-:Y:S01]  /*80b0*/  UIADD3 UR8, UPT, UPT, UR49, 0x2200, URZ ;  /* 0x0000220031087890 */ /* 0x000fe2000fffe0ff */
[----:B------:R-:W-:Y:S01]  /*80c0*/  R2UR UR13, R63 ;  /* 0x000000003f0d72ca */ /* 0x000fe200000e0000 */
[----:B---3--:R-:W-:Y:S04]  /*80d0*/  UIADD3 UR4, UP0, UPT, UR6, 0x780, URZ ;  /* 0x0000078006047890 */ /* 0x008fe8000ff1e0ff */
[----:B------:R-:W-:Y:S09]  /*80e0*/  UIADD3.X UR5, UPT, UPT, URZ, UR7, URZ, UP0, !UPT ;  /* 0x00000007ff057290 */ /* 0x000ff200087fe4ff */
[----:B------:R3:W-:Y:S01]  /*80f0*/  UTMASTG.5D.IM2COL [UR8], [UR4] ;  /* 0x00000008040073b5 */ /* 0x0007e20008060000 */
[----:B------:R0:W-:Y:S01]  /*8100*/  UTMACMDFLUSH ;  /* 0x00000000000079b7 */ /* 0x0001e20000000000 */
[----:B---3--:R-:W-:Y:S04]  /*8110*/  DEPBAR.LE SB0, 0x1 ;  /* 0x000080400000791a */ /* 0x008fe80000000000 */
.L_x_112:
[----:B------:R-:W-:Y:S05]  /*8120*/  BSYNC.RECONVERGENT B0 ;  /* 0x0000000000007941 */ /* 0x000fea0003800200 */
.L_x_111:
        /* <DEDUP_REMOVED lines=8> */
[----:B---3--:R-:W-:Y:S06]  /*81b0*/  @!P6 BRA `(.L_x_114) ;  /* 0x000000000040e947 */ /* 0x008fec0003800000 */
        /* <DEDUP_REMOVED lines=8> */
[----:B------:R-:W3:Y:S02]  /*8240*/  SYNCS.PHASECHK.TRANS64.TRYWAIT P0, [R3+URZ+0x80], R0 ;  /* 0x00008000030075a7 */ /* 0x000ee400080011ff */
[----:B---3--:R-:W-:Y:S05]  /*8250*/  @!P0 BRA `(.L_x_117) ;  /* 0x00000014008c8947 */ /* 0x008fea0003800000 */
.L_x_116:
[----:B------:R-:W-:Y:S05]  /*8260*/  BSYNC B0 ;  /* 0x0000000000007941 */ /* 0x000fea0003800000 */
.L_x_115:
[----:B------:R-:W-:Y:S11]  /*8270*/  ISETP.NE.AND P0, PT, R74, RZ, PT ;  /* 0x000000ff4a00720c */ /* 0x000ff60003f05270 */
[----:B------:R-:W-:Y:S02]  /*8280*/  @!UPT UIADD3 URZ, UPT, UPT, URZ, URZ, URZ ;  /* 0x000000fffffff290 */ /* 0x000fe4000fffe0ff */
[----:B------:R-:W-:Y:S05]  /*8290*/  @P0 WARPSYNC.ALL ;  /* 0x0000000000000948 */ /* 0x000fea0003800000 */
[----:B------:R4:W1:Y:S04]  /*82a0*/  @P0 LDSM.16.M88.4 R28, [R71+UR49+0x200] ;  /* 0x00020031471c083b */ /* 0x0008680008000200 */
[----:B------:R4:W1:Y:S02]  /*82b0*/  @P0 LDSM.16.M88.4 R36, [R2+0x200] ;  /* 0x000200000224083b */ /* 0x0008640000000200 */
.L_x_114:
[----:B------:R-:W-:Y:S05]  /*82c0*/  BSYNC B1 ;  /* 0x0000000000017941 */ /* 0x000fea0003800000 */
.L_x_113:
[----:B---3--:R-:W-:Y:S05]  /*82d0*/  VIADD R0, R25, 0x60 ;  /* 0x0000006019007836 */ /* 0x008fea0000000000 */
[----:B------:R-:W-:Y:S04]  /*82e0*/  SHF.R.U32.HI R0, RZ, 0x15, R0 ;  /* 0x00000015ff007819 */ /* 0x000fe80000011600 */
[----:B------:R-:W-:Y:S11]  /*82f0*/  LOP3.LUT P0, RZ, R0, 0x3, R52, 0x48, !PT ;  /* 0x0000000300ff7812 */ /* 0x000ff60007804834 */
[----:B------:R-:W-:Y:S02]  /*8300*/  @!UPT UIADD3 URZ, UPT, UPT, URZ, URZ, URZ ;  /* 0x000000fffffff290 */ /* 0x000fe4000fffe0ff */
[----:B------:R-:W-:Y:S05]  /*8310*/  @!P0 BRA `(.L_x_118) ;  /* 0x0000000000408947 */ /* 0x000fea0003800000 */
[----:B------:R-:W3:Y:S01]  /*8320*/  LDCU.64 UR8, c[0x4][0x70] ;  /* 0x01000e00ff0877ac */ /* 0x000ee20008000a00 */
[----:B------:R-:W-:Y:S01]  /*8330*/  MOV R3, 0x0 ;  /* 0x0000000000037802 */ /* 0x000fe20000000f00 */
[----:B------:R-:W-:Y:S02]  /*8340*/  HFMA2 R12, -RZ, RZ, 0, 5.9604644775390625e-08 ;  /* 0x00000001ff0c7431 */ /* 0x000fe400000001ff */
[----:B-1----:R-:W-:Y:S02]  /*8350*/  IMAD.MOV.U32 R8, RZ, RZ, 0x192 ;  /* 0x00000192ff087424 */ /* 0x002fe400078e00ff */
[----:B------:R-:W-:Y:S01]  /*8360*/  IMAD.MOV.U32 R13, RZ, RZ, RZ ;  /* 0x000000ffff0d7224 */ /* 0x000fe200078e00ff */
[----:B------:R-:W1:Y:S01]  /*8370*/  LDCU.64 UR6, c[0x4][0x78] ;  /* 0x01000f00ff0677ac */ /* 0x000e620008000a00 */
[----:B----4-:R-:W4:Y:S01]  /*8380*/  LDC.64 R2, c[0x4][R3] ;  /* 0x0100000003027b82 */ /* 0x010f220000000a00 */
        /* <DEDUP_REMOVED lines=9> */
.L_x_118:
[----:B------:R-:W-:Y:S01]  /*8420*/  ISETP.NE.AND P0, PT, R50, RZ, PT ;  /* 0x000000ff3200720c */ /* 0x000fe20003f05270 */
[----:B------:R-:W-:Y:S05]  /*8430*/  WARPSYNC.ALL ;  /* 0x0000000000007948 */ /* 0x000fea0003800000 */
[----:B------:R-:W-:Y:S01]  /*8440*/  R2UR UR4, R25 ;  /* 0x00000000190472ca */ /* 0x000fe200000e0000 */
[----:B------:R-:W3:Y:S01]  /*8450*/  S2UR UR5, SR_CgaCtaId ;  /* 0x00000000000579c3 */ /* 0x000ee20000008800 */
[C---:B-1----:R-:W-:Y:S01]  /*8460*/  SHF.L.U32 R0, R28.reuse, 0x10, RZ ;  /* 0x000000101c007819 */ /* 0x042fe200000006ff */
[----:B------:R-:W-:Y:S01]  /*8470*/  BSSY.RECONVERGENT B0, `(.L_x_119) ;  /* 0x0000054000007945 */ /* 0x000fe20003800200 */
[----:B----4-:R-:W-:Y:S02]  /*8480*/  LOP3.LUT R2, R28, 0xffff0000, RZ, 0xc0, !PT ;  /* 0xffff00001c027812 */ /* 0x010fe400078ec0ff */
[C---:B------:R-:W-:Y:S02]  /*8490*/  SHF.L.U32 R3, R29.reuse, 0x10, RZ ;  /* 0x000000101d037819 */ /* 0x040fe400000006ff */
[----:B------:R-:W-:Y:S02]  /*84a0*/  LOP3.LUT R20, R29, 0xffff0000, RZ, 0xc0, !PT ;  /* 0xffff00001d147812 */ /* 0x000fe400078ec0ff */
[C---:B------:R-:W-:Y:S02]  /*84b0*/  SHF.L.U32 R21, R30.reuse, 0x10, RZ ;  /* 0x000000101e157819 */ /* 0x040fe400000006ff */
[----:B------:R-:W-:Y:S01]  /*84c0*/  LOP3.LUT R25, R30, 0xffff0000, RZ, 0xc0, !PT ;  /* 0xffff00001e197812 */ /* 0x000fe200078ec0ff */
[----:B------:R-:W1:Y:S01]  /*84d0*/  LDTM.16dp256bit.x4 R4, tmem[UR4+0x60] ;  /* 0x00006004000479ee */ /* 0x000e620008120000 */
[----:B------:R-:W-:Y:S01]  /*84e0*/  R2UR UR4, R70 ;  /* 0x00000000460472ca */ /* 0x000fe200000e0000 */
[----:B------:R-:W-:Y:S01]  /*84f0*/  NOP ;  /* 0x0000000000007918 */ /* 0x000fe20000000000 */
[C---:B------:R-:W-:Y:S02]  /*8500*/  SHF.L.U32 R26, R31.reuse, 0x10, RZ ;  /* 0x000000101f1a7819 */ /* 0x040fe400000006ff */
[----:B------:R-:W-:Y:S02]  /*8510*/  LOP3.LUT R28, R31, 0xffff0000, RZ, 0xc0, !PT ;  /* 0xffff00001f1c7812 */ /* 0x000fe400078ec0ff */
[C---:B------:R-:W-:Y:S02]  /*8520*/  SHF.L.U32 R29, R36.reuse, 0x10, RZ ;  /* 0x00000010241d7819 */ /* 0x040fe400000006ff */
[----:B------:R-:W-:Y:S02]  /*8530*/  LOP3.LUT R30, R36, 0xffff0000, RZ, 0xc0, !PT ;  /* 0xffff0000241e7812 */ /* 0x000fe400078ec0ff */
[C---:B------:R-:W-:Y:S02]  /*8540*/  SHF.L.U32 R31, R37.reuse, 0x10, RZ ;  /* 0x00000010251f7819 */ /* 0x040fe400000006ff */
[----:B------:R-:W-:Y:S01]  /*8550*/  LOP3.LUT R32, R37, 0xffff0000, RZ, 0xc0, !PT ;  /* 0xffff000025207812 */ /* 0x000fe200078ec0ff */
[----:B------:R-:W-:Y:S01]  /*8560*/  UIADD3 UR4, UPT, UPT, UR4, 0xf0, URZ ;  /* 0x000000f004047890 */ /* 0x000fe2000fffe0ff */
[C---:B------:R-:W-:Y:S02]  /*8570*/  SHF.L.U32 R33, R38.reuse, 0x10, RZ ;  /* 0x0000001026217819 */ /* 0x040fe400000006ff */
[----:B------:R-:W-:Y:S02]  /*8580*/  LOP3.LUT R34, R38, 0xffff0000, RZ, 0xc0, !PT ;  /* 0xffff000026227812 */ /* 0x000fe400078ec0ff */
[C---:B------:R-:W-:Y:S02]  /*8590*/  SHF.L.U32 R35, R39.reuse, 0x10, RZ ;  /* 0x0000001027237819 */ /* 0x040fe400000006ff */
[----:B------:R-:W-:Y:S01]  /*85a0*/  LOP3.LUT R36, R39, 0xffff0000, RZ, 0xc0, !PT ;  /* 0xffff000027247812 */ /* 0x000fe200078ec0ff */
[C---:B-1----:R-:W-:Y:S01]  /*85b0*/  FMUL R4, R24.reuse, R4 ;  /* 0x0000000418047220 */ /* 0x042fe20000400000 */
[----:B---3--:R-:W-:Y:S01]  /*85c0*/  UPRMT UR4, UR5, 0x654, UR4 ;  /* 0x0000065405047896 */ /* 0x008fe20008000004 */
[C---:B------:R-:W-:Y:S01]  /*85d0*/  FMUL R5, R24.reuse, R5 ;  /* 0x0000000518057220 */ /* 0x040fe20000400000 */
[C---:B------:R-:W-:Y:S01]  /*85e0*/  FMUL R6, R24.reuse, R6 ;  /* 0x0000000618067220 */ /* 0x040fe20000400000 */
[C---:B------:R-:W-:Y:S01]  /*85f0*/  FFMA R4, R27.reuse, R0, R4 ;  /* 0x000000001b047223 */ /* 0x040fe20000000004 */
[C---:B------:R-:W-:Y:S01]  /*8600*/  FMUL R7, R24.reuse, R7 ;  /* 0x0000000718077220 */ /* 0x040fe20000400000 */
[C---:B------:R-:W-:Y:S01]  /*8610*/  FFMA R5, R27.reuse, R2, R5 ;  /* 0x000000021b057223 */ /* 0x040fe20000000005 */
[C---:B------:R-:W-:Y:S01]  /*8620*/  FFMA R6, R27.reuse, R3, R6 ;  /* 0x000000031b067223 */ /* 0x040fe20000000006 */
[C---:B------:R-:W-:Y:S01]  /*8630*/  FMUL R8, R24.reuse, R8 ;  /* 0x0000000818087220 */ /* 0x040fe20000400000 */
[----:B------:R-:W-:Y:S01]  /*8640*/  FFMA R7, R27, R20, R7 ;  /* 0x000000141b077223 */ /* 0x000fe20000000007 */
[----:B------:R-:W-:Y:S01]  /*8650*/  SYNCS.ARRIVE.TRANS64.RED.A1T0 RZ, [UR4], RZ ;  /* 0x000000ffffff79a7 */ /* 0x000fe20008100404 */
[----:B------:R-:W-:Y:S01]  /*8660*/  F2FP.BF16.F32.PACK_AB R4, R5, R4 ;  /* 0x000000040504723e */ /* 0x000fe200000010ff */
[----:B------:R-:W-:Y:S01]  /*8670*/  FFMA R8, R27, R21, R8 ;  /* 0x000000151b087223 */ /* 0x000fe20000000008 */
[C---:B------:R-:W-:Y:S01]  /*8680*/  FMUL R9, R24.reuse, R9 ;  /* 0x0000000918097220 */ /* 0x040fe20000400000 */
[----:B------:R-:W-:Y:S01]  /*8690*/  F2FP.BF16.F32.PACK_AB R5, R7, R6 ;  /* 0x000000060705723e */ /* 0x000fe200000010ff */
[C---:B------:R-:W-:Y:S01]  /*86a0*/  FMUL R0, R24.reuse, R10 ;  /* 0x0000000a18007220 */ /* 0x040fe20000400000 */
[C---:B------:R-:W-:Y:S01]  /*86b0*/  FMUL R2, R24.reuse, R11 ;  /* 0x0000000b18027220 */ /* 0x040fe20000400000 */
[C---:B------:R-:W-:Y:S01]  /*86c0*/  FMUL R3, R24.reuse, R12 ;  /* 0x0000000c18037220 */ /* 0x040fe20000400000 */
[C---:B------:R-:W-:Y:S01]  /*86d0*/  FFMA R9, R27.reuse, R25, R9 ;  /* 0x000000191b097223 */ /* 0x040fe20000000009 */
[C---:B------:R-:W-:Y:S01]  /*86e0*/  FMUL R10, R24.reuse, R13 ;  /* 0x0000000d180a7220 */ /* 0x040fe20000400000 */
[C---:B------:R-:W-:Y:S01]  /*86f0*/  FFMA R0, R27.reuse, R26, R0 ;  /* 0x0000001a1b007223 */ /* 0x040fe20000000000 */
[C---:B------:R-:W-:Y:S01]  /*8700*/  FMUL R11, R24.reuse, R14 ;  /* 0x0000000e180b7220 */ /* 0x040fe20000400000 */
[C---:B------:R-:W-:Y:S01]  /*8710*/  FFMA R2, R27.reuse, R28, R2 ;  /* 0x0000001c1b027223 */ /* 0x040fe20000000002 */
[C---:B------:R-:W-:Y:S01]  /*8720*/  FMUL R15, R24.reuse, R15 ;  /* 0x0000000f180f7220 */ /* 0x040fe20000400000 */
[C---:B------:R-:W-:Y:S01]  /*8730*/  FMUL R12, R24.reuse, R16 ;  /* 0x00000010180c7220 */ /* 0x040fe20000400000 */
[C---:B------:R-:W-:Y:S01]  /*8740*/  FFMA R3, R27.reuse, R29, R3 ;  /* 0x0000001d1b037223 */ /* 0x040fe20000000003 */
[C---:B------:R-:W-:Y:S01]  /*8750*/  FMUL R13, R24.reuse, R17 ;  /* 0x00000011180d7220 */ /* 0x040fe20000400000 */
[C---:B------:R-:W-:Y:S01]  /*8760*/  FFMA R10, R27.reuse, R30, R10 ;  /* 0x0000001e1b0a7223 */ /* 0x040fe2000000000a */
[C---:B------:R-:W-:Y:S01]  /*8770*/  FMUL R14, R24.reuse, R18 ;  /* 0x00000012180e7220 */ /* 0x040fe20000400000 */
[C---:B------:R-:W-:Y:S01]  /*8780*/  FFMA R11, R27.reuse, R31, R11 ;  /* 0x0000001f1b0b7223 */ /* 0x040fe2000000000b */
[C---:B------:R-:W-:Y:S01]  /*8790*/  FFMA R15, R27.reuse, R32, R15 ;  /* 0x000000201b0f7223 */ /* 0x040fe2000000000f */
[----:B------:R-:W-:Y:S01]  /*87a0*/  FMUL R19, R24, R19 ;  /* 0x0000001318137220 */ /* 0x000fe20000400000 */
[C---:B------:R-:W-:Y:S01]  /*87b0*/  FFMA R12, R27.reuse, R33, R12 ;  /* 0x000000211b0c7223 */ /* 0x040fe2000000000c */
[C---:B------:R-:W-:Y:S01]  /*87c0*/  FFMA R13, R27.reuse, R34, R13 ;  /* 0x000000221b0d7223 */ /* 0x040fe2000000000d */
[C---:B------:R-:W-:Y:S01]  /*87d0*/  FFMA R14, R27.reuse, R35, R14 ;  /* 0x000000231b0e7223 */ /* 0x040fe2000000000e */
[----:B------:R-:W-:Y:S01]  /*87e0*/  FFMA R19, R27, R36, R19 ;  /* 0x000000241b137223 */ /* 0x000fe20000000013 */
[----:B------:R-:W-:Y:S02]  /*87f0*/  F2FP.BF16.F32.PACK_AB R6, R9, R8 ;  /* 0x000000080906723e */ /* 0x000fe400000010ff */
[----:B------:R-:W-:Y:S02]  /*8800*/  F2FP.BF16.F32.PACK_AB R7, R2, R0 ;  /* 0x000000000207723e */ /* 0x000fe400000010ff */
[----:B------:R-:W-:Y:S02]  /*8810*/  F2FP.BF16.F32.PACK_AB R16, R10, R3 ;  /* 0x000000030a10723e */ /* 0x000fe400000010ff */
        /* <DEDUP_REMOVED lines=25> */
.L_x_120:
[----:B------:R-:W-:Y:S05]  /*89b0*/  BSYNC.RECONVERGENT B0 ;  /* 0x0000000000007941 */ /* 0x000fea0003800200 */
.L_x_119:
[----:B------:R-:W-:Y:S01]  /*89c0*/  BAR.SYNC.DEFER_BLOCKING 0x1, 0x80 ;  /* 0x0042000000007b1d */ /* 0x000fe20000010000 */
[----:B------:R-:W-:Y:S01]  /*89d0*/  UISETP.NE.AND UP0, UPT, UR53, -0x4, UPT ;  /* 0xfffffffc3500788c */ /* 0x000fe2000bf05270 */
[----:B------:R-:W-:Y:S08]  /*89e0*/  IADD3 R22, PT, PT, R22, 0x1, RZ ;  /* 0x0000000116167810 */ /* 0x000ff00007ffe0ff */
[----:B------:R-:W-:Y:S05]  /*89f0*/  BRA.U !UP0, `(.L_x_121) ;  /* 0x0000000108247547 */ /* 0x000fea000b800000 */
[----:B------:R-:W-:Y:S01]  /*8a00*/  ISETP.NE.AND P0, PT, R67, RZ, PT ;  /* 0x000000ff4300720c */ /* 0x000fe20003f05270 */
[----:B------:R-:W-:Y:S01]  /*8a10*/  IMAD.U32 R0, RZ, RZ, UR50 ;  /* 0x00000032ff007e24 */ /* 0x000fe2000f8e00ff */
[----:B------:R-:W-:Y:S04]  /*8a20*/  UIADD3 UR4, UPT, UPT, UR50, 0x1, URZ ;  /* 0x0000000132047890 */ /* 0x000fe8000fffe0ff */
[----:B------:R-:W-:Y:S04]  /*8a30*/  UISETP.NE.AND UP0, UPT, UR4, 0x4, UPT ;  /* 0x000000040400788c */ /* 0x000fe8000bf05270 */
[----:B------:R-:W-:Y:S03]  /*8a40*/  USEL UR50, UR4, URZ, UP0 ;  /* 0x000000ff04327287 */ /* 0x000fe60008000000 */
[----:B------:R-:W-:Y:S05]  /*8a50*/  @P0 LEA R0, R0, UR49, 0x3 ;  /* 0x0000003100000c11 */ /* 0x000fea000f8e18ff */
[----:B------:R-:W-:Y:S05]  /*8a60*/  @P0 VIADD R0, R0, 0xa0 ;  /* 0x000000a000000836 */ /* 0x000fea0000000000 */
[----:B------:R-:W-:Y:S04]  /*8a70*/  @P0 PRMT R0, R75, 0x654, R0 ;  /* 0x000006544b000816 */ /* 0x000fe80000000000 */
[----:B------:R3:W-:Y:S03]  /*8a80*/  @P0 SYNCS.ARRIVE.TRANS64.RED.A1T0 RZ, [R0+URZ], RZ ;  /* 0x000000ff00ff09a7 */ /* 0x0007e600081004ff */
.L_x_121:
[----:B------:R-:W-:Y:S01]  /*8a90*/  R2UR UR5, R44 ;  /* 0x000000002c0572ca */ /* 0x000fe200000e0000 */
[----:B------:R-:W-:Y:S01]  /*8aa0*/  UISETP.NE.AND UP0, UPT, UR62, URZ, UPT ;  /* 0x000000ff3e00728c */ /* 0x000fe2000bf05270 */
[----:B------:R-:W-:Y:S01]  /*8ab0*/  R2UR UR4, R45 ;  /* 0x000000002d0472ca */ /* 0x000fe200000e0000 */
[----:B------:R-:W-:Y:S01]  /*8ac0*/  UIADD3 UR53, UPT, UPT, UR53, 0x4, URZ ;  /* 0x0000000435357890 */ /* 0x000fe2000fffe0ff */
[----:B------:R-:W-:Y:S01]  /*8ad0*/  ISETP.NE.AND P0, PT, R22, 0x2, PT ;  /* 0x000000021600780c */ /* 0x000fe20003f05270 */
[----:B------:R-:W-:Y:S01]  /*8ae0*/  UMOV UR52, UR63 ;  /* 0x0000003f00347c82 */ /* 0x000fe20008000000 */
[----:B------:R-:W-:Y:S02]  /*8af0*/  LOP3.LUT R46, R46, 0x1, RZ, 0x3c, !PT ;  /* 0x000000012e2e7812 */ /* 0x000fe400078e3cff */
[----:B---3--:R-:W-:Y:S02]  /*8b00*/  SEL R0, RZ, 0x1, P0 ;  /* 0x00000001ff007807 */ /* 0x008fe40000000000 */
[----:B------:R-:W-:Y:S02]  /*8b10*/  SEL R22, R22, RZ, P0 ;  /* 0x000000ff16167207 */ /* 0x000fe40000000000 */
[----:B------:R-:W-:Y:S01]  /*8b20*/  LOP3.LUT R47, R47, R0, RZ, 0x3c, !PT ;  /* 0x000000002f2f7212 */ /* 0x000fe200078e3cff */
[----:B------:R-:W-:Y:S02]  /*8b30*/  UIADD3 UR24, UPT, UPT, UR36, UR5, URZ ;  /* 0x0000000524187290 */ /* 0x000fe4000fffe0ff */
[----:B------:R-:W-:Y:S01]  /*8b40*/  UIADD3 UR51, UPT, UPT, UR37, UR4, URZ ;  /* 0x0000000425337290 */ /* 0x000fe2000fffe0ff */
[----:B------:R-:W-:Y:S11]  /*8b50*/  BRA.U UP0, `(.L_x_122) ;  /* 0xffffffcd00307547 */ /* 0x000ff6000b83ffff */
[----:B------:R-:W-:-:S13]  /*8b60*/  R2UR UR4, R59 ;  /* 0x000000003b0472ca */ /* 0x000fda00000e0000 */
[----:B------:R-:W-:-:S09]  /*8b70*/  UISETP.NE.AND UP0, UPT, UR4, URZ, UPT ;  /* 0x000000ff0400728c */ /* 0x000fd2000bf05270 */
[----:B------:R-:W-:Y:S05]  /*8b80*/  BRA.U !UP0, `(.L_x_123) ;  /* 0x0000000108487547 */ /* 0x000fea000b800000 */
[----:B------:R-:W3:Y:S02]  /*8b90*/  LDCU.64 UR4, c[0x0][0x990] ;  /* 0x00013200ff0477ac */ /* 0x000ee40008000a00 */
[----:B---3--:R-:W-:-:S04]  /*8ba0*/  UISETP.NE.U32.AND UP0, UPT, UR4, URZ, UPT ;  /* 0x000000ff0400728c */ /* 0x008fc8000bf05070 */
[----:B------:R-:W-:-:S09]  /*8bb0*/  UISETP.NE.AND.EX UP0, UPT, UR5, URZ, UPT, UP0 ;  /* 0x000000ff0500728c */ /* 0x000fd2000bf05300 */
[----:B------:R-:W-:Y:S05]  /*8bc0*/  BRA.U UP0, `(.L_x_124) ;  /* 0x00000001000c7547 */ /* 0x000fea000b800000 */
[----:B------:R-:W-:-:S13]  /*8bd0*/  FSETP.NEU.AND P0, PT, R27, RZ, PT ;  /* 0x000000ff1b00720b */ /* 0x000fda0003f0d000 */
[----:B------:R-:W-:Y:S05]  /*8be0*/  @!P0 EXIT ;  /* 0x000000000000894d */ /* 0x000fea0003800000 */
[----:B------:R-:W-:Y:S05]  /*8bf0*/  BRA `(.L_x_123) ;  /* 0x00000000002c7947 */ /* 0x000fea0003800000 */
.L_x_124:
[----:B------:R-:W-:Y:S01]  /*8c00*/  ISETP.NE.AND P0, PT, R66, RZ, PT ;  /* 0x000000ff4200720c */ /* 0x000fe20003f05270 */
[----:B------:R-:W-:-:S12]  /*8c10*/  BSSY.RECONVERGENT B0, `(.L_x_123) ;  /* 0x0000009000007945 */ /* 0x000fd80003800200 */
[----:B------:R-:W-:Y:S05]  /*8c20*/  @P0 BRA `(.L_x_125) ;  /* 0x0000000000140947 */ /* 0x000fea0003800000 */
[----:B------:R-:W3:Y:S02]  /*8c30*/  LDCU.64 UR4, c[0x0][0x988] ;  /* 0x00013100ff0477ac */ /* 0x000ee40008000a00 */
[----:B---3--:R-:W-:-:S04]  /*8c40*/  ISETP.NE.U32.AND P0, PT, RZ, UR4, PT ;  /* 0x00000004ff007c0c */ /* 0x008fc8000bf05070 */
[----:B------:R-:W-:-:S13]  /*8c50*/  ISETP.NE.AND.EX P0, PT, RZ, UR5, PT, P0 ;  /* 0x00000005ff007c0c */ /* 0x000fda000bf05300 */
[----:B------:R-:W-:Y:S05]  /*8c60*/  @!P0 EXIT ;  /* 0x000000000000894d */ /* 0x000fea0003800000 */
[----:B------:R-:W-:Y:S05]  /*8c70*/  BRA `(.L_x_126) ;  /* 0x0000000000087947 */ /* 0x000fea0003800000 */
.L_x_125:
[----:B------:R-:W-:-:S13]  /*8c80*/  FSETP.NEU.AND P0, PT, R27, RZ, PT ;  /* 0x000000ff1b00720b */ /* 0x000fda0003f0d000 */
[----:B------:R-:W-:Y:S05]  /*8c90*/  @!P0 EXIT ;  /* 0x000000000000894d */ /* 0x000fea0003800000 */
.L_x_126:
[----:B------:R-:W-:Y:S05]  /*8ca0*/  BSYNC.RECONVERGENT B0 ;  /* 0x0000000000007941 */ /* 0x000fea0003800200 */
.L_x_123:
[----:B------:R-:W3:Y:S01]  /*8cb0*/  S2UR UR5, SR_CgaCtaId ;  /* 0x00000000000579c3 */ /* 0x000ee20000008800 */
[----:B------:R-:W-:Y:S01]  /*8cc0*/  ULEA UR4, UR50, UR49, 0x3 ;  /* 0x0000003132047291 */ /* 0x000fe2000f8e18ff */
[----:B------:R-:W-:-:S04]  /*8cd0*/  DEPBAR.LE SB0, 0x0 ;  /* 0x000080000000791a */ /* 0x000fc80000000000 */
[----:B------:R-:W-:-:S04]  /*8ce0*/  UIADD3 UR4, UPT, UPT, UR4, 0xa0, URZ ;  /* 0x000000a004047890 */ /* 0x000fc8000fffe0ff */
[----:B---3--:R-:W-:-:S09]  /*8cf0*/  UPRMT UR4, UR5, 0x654, UR4 ;  /* 0x0000065405047896 */ /* 0x008fd20008000004 */
[----:B------:R-:W-:Y:S01]  /*8d00*/  SYNCS.ARRIVE.TRANS64.RED.A1T0 RZ, [UR4], RZ ;  /* 0x000000ffffff79a7 */ /* 0x000fe20008100404 */
[----:B------:R-:W-:Y:S05]  /*8d10*/  EXIT ;  /* 0x000000000000794d */ /* 0x000fea0003800000 */
.L_x_19:
[----:B------:R-:W-:Y:S07]  /*8d20*/  MOV R0, UR17 ;  /* 0x0000001100007c02 */ /* 0x000fee0008000f00 */
.L_x_127:
[----:B--2---:R2:W4:Y:S02]  /*8d30*/  SYNCS.PHASECHK.TRANS64.TRYWAIT P0, [R0+URZ+0x40], R4 ;  /* 0x00004004000075a7 */ /* 0x00452400080011ff */
[----:B----4-:R-:W-:Y:S05]  /*8d40*/  @!P0 NANOSLEEP.SYNCS 0x989680 ;  /* 0x009896800000895d */ /* 0x010fea0003900000 */
[----:B------:R-:W4:Y:S02]  /*8d50*/  @!P0 SYNCS.PHASECHK.TRANS64 P0, [R0+URZ+0x40], R4 ;  /* 0x00004004000085a7 */ /* 0x000f2400080010ff */
[----:B----4-:R-:W-:Y:S05]  /*8d60*/  @!P0 BRA `(.L_x_127) ;  /* 0xfffffffc00f08947 */ /* 0x010fea000383ffff */
[----:B------:R-:W-:Y:S05]  /*8d70*/  BRA `(.L_x_18) ;  /* 0xffffff8800e07947 */ /* 0x000fea000383ffff */
.L_x_25:
[----:B------:R-:W-:Y:S07]  /*8d80*/  MOV R0, UR9 ;  /* 0x0000000900007c02 */ /* 0x000fee0008000f00 */
.L_x_128:
[----:B--2---:R2:W4:Y:S02]  /*8d90*/  SYNCS.PHASECHK.TRANS64.TRYWAIT P0, [R0+URZ+0x40], R4 ;  /* 0x00004004000075a7 */ /* 0x00452400080011ff */
[----:B----4-:R-:W-:Y:S05]  /*8da0*/  @!P0 NANOSLEEP.SYNCS 0x989680 ;  /* 0x009896800000895d */ /* 0x010fea0003900000 */
[----:B------:R-:W4:Y:S02]  /*8db0*/  @!P0 SYNCS.PHASECHK.TRANS64 P0, [R0+URZ+0x40], R4 ;  /* 0x00004004000085a7 */ /* 0x000f2400080010ff */
[----:B----4-:R-:W-:Y:S05]  /*8dc0*/  @!P0 BRA `(.L_x_128) ;  /* 0xfffffffc00f08947 */ /* 0x010fea000383ffff */
[----:B------:R-:W-:Y:S05]  /*8dd0*/  BRA `(.L_x_24) ;  /* 0xffffff9000907947 */ /* 0x000fea000383ffff */
.L_x_29:
[----:B-1----:R-:W-:-:S07]  /*8de0*/  MOV R0, UR41 ;  /* 0x0000002900007c02 */ /* 0x002fce0008000f00 */
.L_x_129:
[----:B-1----:R1:W2:Y:S02]  /*8df0*/  SYNCS.PHASECHK.TRANS64.TRYWAIT P0, [R0+URZ+0xd0], R3 ;  /* 0x0000d003000075a7 */ /* 0x0022a400080011ff */
[----:B--2---:R-:W-:Y:S05]  /*8e00*/  @!P0 NANOSLEEP.SYNCS 0x989680 ;  /* 0x009896800000895d */ /* 0x004fea0003900000 */
[----:B------:R-:W2:Y:S02]  /*8e10*/  @!P0 SYNCS.PHASECHK.TRANS64 P0, [R0+URZ+0xd0], R3 ;  /* 0x0000d003000085a7 */ /* 0x000ea400080010ff */
[----:B--2---:R-:W-:Y:S05]  /*8e20*/  @!P0 BRA `(.L_x_129) ;  /* 0xfffffffc00f08947 */ /* 0x004fea000383ffff */
[----:B------:R-:W-:Y:S05]  /*8e30*/  BRA `(.L_x_130) ;  /* 0xffffff94008c7947 */ /* 0x000fea000383ffff */
.L_x_33:
[----:B------:R-:W-:-:S07]  /*8e40*/  MOV R0, UR4 ;  /* 0x0000000400007c02 */ /* 0x000fce0008000f00 */
.L_x_131:
[----:B-1----:R1:W2:Y:S02]  /*8e50*/  SYNCS.PHASECHK.TRANS64.TRYWAIT P0, [R0+URZ], R2 ;  /* 0x00000002000075a7 */ /* 0x0022a400080011ff */
[----:B--2---:R-:W-:Y:S05]  /*8e60*/  @!P0 NANOSLEEP.SYNCS 0x989680 ;  /* 0x009896800000895d */ /* 0x004fea0003900000 */
[----:B------:R-:W2:Y:S02]  /*8e70*/  @!P0 SYNCS.PHASECHK.TRANS64 P0, [R0+URZ], R2 ;  /* 0x00000002000085a7 */ /* 0x000ea400080010ff */
[----:B--2---:R-:W-:Y:S05]  /*8e80*/  @!P0 BRA `(.L_x_131) ;  /* 0xfffffffc00f08947 */ /* 0x004fea000383ffff */
[----:B------:R-:W-:Y:S05]  /*8e90*/  BRA `(.L_x_132) ;  /* 0xffffff9c00247947 */ /* 0x000fea000383ffff */
.L_x_34:
[----:B------:R-:W-:-:S07]  /*8ea0*/  MOV R0, UR5 ;  /* 0x0000000500007c02 */ /* 0x000fce0008000f00 */
.L_x_133:
[----:B-1----:R1:W2:Y:S02]  /*8eb0*/  SYNCS.PHASECHK.TRANS64.TRYWAIT P0, [R0+URZ], R2 ;  /* 0x00000002000075a7 */ /* 0x0022a400080011ff */
[----:B--2---:R-:W-:Y:S05]  /*8ec0*/  @!P0 NANOSLEEP.SYNCS 0x989680 ;  /* 0x009896800000895d */ /* 0x004fea0003900000 */
[----:B------:R-:W2:Y:S02]  /*8ed0*/  @!P0 SYNCS.PHASECHK.TRANS64 P0, [R0+URZ], R2 ;  /* 0x00000002000085a7 */ /* 0x000ea400080010ff */
[----:B--2---:R-:W-:Y:S05]  /*8ee0*/  @!P0 BRA `(.L_x_133) ;  /* 0xfffffffc00f08947 */ /* 0x004fea000383ffff */
[----:B------:R-:W-:Y:S05]  /*8ef0*/  BRA `(.L_x_134) ;  /* 0xffffff9c00347947 */ /* 0x000fea000383ffff */
.L_x_35:
[----:B------:R-:W-:-:S07]  /*8f00*/  MOV R0, UR5 ;  /* 0x0000000500007c02 */ /* 0x000fce0008000f00 */
.L_x_135:
[----:B-1----:R1:W2:Y:S02]  /*8f10*/  SYNCS.PHASECHK.TRANS64.TRYWAIT P0, [R0+URZ], R2 ;  /* 0x00000002000075a7 */ /* 0x0022a400080011ff */
[----:B--2---:R-:W-:Y:S05]  /*8f20*/  @!P0 NANOSLEEP.SYNCS 0x989680 ;  /* 0x009896800000895d */ /* 0x004fea0003900000 */
[----:B------:R-:W2:Y:S02]  /*8f30*/  @!P0 SYNCS.PHASECHK.TRANS64 P0, [R0+URZ], R2 ;  /* 0x00000002000085a7 */ /* 0x000ea400080010ff */
[----:B--2---:R-:W-:Y:S05]  /*8f40*/  @!P0 BRA `(.L_x_135) ;  /* 0xfffffffc00f08947 */ /* 0x004fea000383ffff */
[----:B------:R-:W-:Y:S05]  /*8f50*/  BRA `(.L_x_136) ;  /* 0xffffff9c00447947 */ /* 0x000fea000383ffff */
.L_x_36:
[----:B------:R-:W-:-:S07]  /*8f60*/  MOV R0, UR5 ;  /* 0x0000000500007c02 */ /* 0x000fce0008000f00 */
.L_x_137:
[----:B-1----:R1:W2:Y:S02]  /*8f70*/  SYNCS.PHASECHK.TRANS64.TRYWAIT P0, [R0+URZ], R2 ;  /* 0x00000002000075a7 */ /* 0x0022a400080011ff */
[----:B--2---:R-:W-:Y:S05]  /*8f80*/  @!P0 NANOSLEEP.SYNCS 0x989680 ;  /* 0x009896800000895d */ /* 0x004fea0003900000 */
[----:B------:R-:W2:Y:S02]  /*8f90*/  @!P0 SYNCS.PHASECHK.TRANS64 P0, [R0+URZ], R2 ;  /* 0x00000002000085a7 */ /* 0x000ea400080010ff */
[----:B--2---:R-:W-:Y:S05]  /*8fa0*/  @!P0 BRA `(.L_x_137) ;  /* 0xfffffffc00f08947 */ /* 0x004fea000383ffff */
[----:B------:R-:W-:Y:S05]  /*8fb0*/  BRA `(.L_x_138) ;  /* 0xffffff9c00547947 */ /* 0x000fea000383ffff */
.L_x_37:
[----:B------:R-:W-:-:S07]  /*8fc0*/  MOV R0, UR5 ;  /* 0x0000000500007c02 */ /* 0x000fce0008000f00 */
.L_x_139:
[----:B-1----:R1:W2:Y:S02]  /*8fd0*/  SYNCS.PHASECHK.TRANS64.TRYWAIT P0, [R0+URZ], R2 ;  /* 0x00000002000075a7 */ /* 0x0022a400080011ff */
[----:B--2---:R-:W-:Y:S05]  /*8fe0*/  @!P0 NANOSLEEP.SYNCS 0x989680 ;  /* 0x009896800000895d */ /* 0x004fea0003900000 */
[----:B------:R-:W2:Y:S02]  /*8ff0*/  @!P0 SYNCS.PHASECHK.TRANS64 P0, [R0+URZ], R2 ;  /* 0x00000002000085a7 */ /* 0x000ea400080010ff */
[----:B--2---:R-:W-:Y:S05]  /*9000*/  @!P0 BRA `(.L_x_139) ;  /* 0xfffffffc00f08947 */ /* 0x004fea000383ffff */
[----:B------:R-:W-:Y:S05]  /*9010*/  BRA `(.L_x_140) ;  /* 0xffffff9c00647947 */ /* 0x000fea000383ffff */
.L_x_38:
[----:B------:R-:W-:-:S07]  /*9020*/  MOV R0, UR5 ;  /* 0x0000000500007c02 */ /* 0x000fce0008000f00 */
.L_x_141:
[----:B-1----:R1:W2:Y:S02]  /*9030*/  SYNCS.PHASECHK.TRANS64.TRYWAIT P0, [R0+URZ], R2 ;  /* 0x00000002000075a7 */ /* 0x0022a400080011ff */
[----:B--2---:R-:W-:Y:S05]  /*9040*/  @!P0 NANOSLEEP.SYNCS 0x989680 ;  /* 0x009896800000895d */ /* 0x004fea0003900000 */
[----:B------:R-:W2:Y:S02]  /*9050*/  @!P0 SYNCS.PHASECHK.TRANS64 P0, [R0+URZ], R2 ;  /* 0x00000002000085a7 */ /* 0x000ea400080010ff */
[----:B--2---:R-:W-:Y:S05]  /*9060*/  @!P0 BRA `(.L_x_141) ;  /* 0xfffffffc00f08947 */ /* 0x004fea000383ffff */
[----:B------:R-:W-:Y:S05]  /*9070*/  BRA `(.L_x_142) ;  /* 0xffffff9c00747947 */ /* 0x000fea000383ffff */
.L_x_39:
[----:B------:R-:W-:-:S07]  /*9080*/  MOV R0, UR5 ;  /* 0x0000000500007c02 */ /* 0x000fce0008000f00 */
.L_x_143:
[----:B-1----:R1:W2:Y:S02]  /*9090*/  SYNCS.PHASECHK.TRANS64.TRYWAIT P0, [R0+URZ], R2 ;  /* 0x00000002000075a7 */ /* 0x0022a400080011ff */
[----:B--2---:R-:W-:Y:S05]  /*90a0*/  @!P0 NANOSLEEP.SYNCS 0x989680 ;  /* 0x009896800000895d */ /* 0x004fea0003900000 */
[----:B------:R-:W2:Y:S02]  /*90b0*/  @!P0 SYNCS.PHASECHK.TRANS64 P0, [R0+URZ], R2 ;  /* 0x00000002000085a7 */ /* 0x000ea400080010ff */
[----:B--2---:R-:W-:Y:S05]  /*90c0*/  @!P0 BRA `(.L_x_143) ;  /* 0xfffffffc00f08947 */ /* 0x004fea000383ffff */
[----:B------:R-:W-:Y:S05]  /*90d0*/  BRA `(.L_x_144) ;  /* 0xffffff9c00847947 */ /* 0x000fea000383ffff */
.L_x_42:
[----:B------:R-:W-:-:S07]  /*90e0*/  MOV R4, UR4 ;  /* 0x0000000400047c02 */ /* 0x000fce0008000f00 */
.L_x_145:
[----:B--2---:R2:W3:Y:S02]  /*90f0*/  SYNCS.PHASECHK.TRANS64.TRYWAIT P1, [R4+URZ+0xd8], R6 ;  /* 0x0000d806040075a7 */ /* 0x0044e400080211ff */
[----:B---3--:R-:W-:Y:S05]  /*9100*/  @!P1 NANOSLEEP.SYNCS 0x989680 ;  /* 0x009896800000995d */ /* 0x008fea0003900000 */
[----:B------:R-:W3:Y:S02]  /*9110*/  @!P1 SYNCS.PHASECHK.TRANS64 P1, [R4+URZ+0xd8], R6 ;  /* 0x0000d806040095a7 */ /* 0x000ee400080210ff */
[----:B---3--:R-:W-:Y:S05]  /*9120*/  @!P1 BRA `(.L_x_145) ;  /* 0xfffffffc00f09947 */ /* 0x008fea000383ffff */
[----:B------:R-:W-:Y:S05]  /*9130*/  BRA `(.L_x_146) ;  /* 0xffffff9c00f47947 */ /* 0x000fea000383ffff */
.L_x_43:
[----:B--2---:R-:W-:-:S07]  /*9140*/  MOV R4, UR4 ;  /* 0x0000000400047c02 */ /* 0x004fce0008000f00 */
.L_x_147:
[----:B--2---:R2:W3:Y:S02]  /*9150*/  SYNCS.PHASECHK.TRANS64.TRYWAIT P1, [R4+URZ+0xd0], R5 ;  /* 0x0000d005040075a7 */ /* 0x0044e400080211ff */
[----:B---3--:R-:W-:Y:S05]  /*9160*/  @!P1 NANOSLEEP.SYNCS 0x989680 ;  /* 0x009896800000995d */ /* 0x008fea0003900000 */
[----:B------:R-:W3:Y:S02]  /*9170*/  @!P1 SYNCS.PHASECHK.TRANS64 P1, [R4+URZ+0xd0], R5 ;  /* 0x0000d005040095a7 */ /* 0x000ee400080210ff */
[----:B---3--:R-:W-:Y:S05]  /*9180*/  @!P1 BRA `(.L_x_147) ;  /* 0xfffffffc00f09947 */ /* 0x008fea000383ffff */
[----:B------:R-:W-:Y:S05]  /*9190*/  BRA `(.L_x_148) ;  /* 0xffffff9c00fc7947 */ /* 0x000fea000383ffff */
.L_x_51:
[----:B------:R-:W-:-:S07]  /*91a0*/  MOV R0, UR20 ;  /* 0x0000001400007c02 */ /* 0x000fce0008000f00 */
.L_x_149:
[----:B-1----:R1:W2:Y:S02]  /*91b0*/  SYNCS.PHASECHK.TRANS64.TRYWAIT P0, [R0+URZ+0xd0], R4 ;  /* 0x0000d004000075a7 */ /* 0x0022a400080011ff */
[----:B--2---:R-:W-:Y:S05]  /*91c0*/  @!P0 NANOSLEEP.SYNCS 0x989680 ;  /* 0x009896800000895d */ /* 0x004fea0003900000 */
[----:B------:R-:W2:Y:S02]  /*91d0*/  @!P0 SYNCS.PHASECHK.TRANS64 P0, [R0+URZ+0xd0], R4 ;  /* 0x0000d004000085a7 */ /* 0x000ea400080010ff */
[----:B--2---:R-:W-:Y:S05]  /*91e0*/  @!P0 BRA `(.L_x_149) ;  /* 0xfffffffc00f08947 */ /* 0x004fea000383ffff */
[----:B------:R-:W-:Y:S05]  /*91f0*/  BRA `(.L_x_150) ;  /* 0xffffffa400887947 */ /* 0x000fea000383ffff */
.L_x_52:
[----:B------:R-:W-:-:S07]  /*9200*/  MOV R4, UR24 ;  /* 0x0000001800047c02 */ /* 0x000fce0008000f00 */
.L_x_151:
[----:B-1----:R1:W2:Y:S02]  /*9210*/  SYNCS.PHASECHK.TRANS64.TRYWAIT P0, [R4+URZ+0xf0], R0 ;  /* 0x0000f000040075a7 */ /* 0x0022a400080011ff */
[----:B--2---:R-:W-:Y:S05]  /*9220*/  @!P0 NANOSLEEP.SYNCS 0x989680 ;  /* 0x009896800000895d */ /* 0x004fea0003900000 */
[----:B------:R-:W2:Y:S02]  /*9230*/  @!P0 SYNCS.PHASECHK.TRANS64 P0, [R4+URZ+0xf0], R0 ;  /* 0x0000f000040085a7 */ /* 0x000ea400080010ff */
[----:B--2---:R-:W-:Y:S05]  /*9240*/  @!P0 BRA `(.L_x_151) ;  /* 0xfffffffc00f08947 */ /* 0x004fea000383ffff */
[----:B------:R-:W-:Y:S05]  /*9250*/  BRA `(.L_x_152) ;  /* 0xffffffa400a47947 */ /* 0x000fea000383ffff */
.L_x_55:
[----:B-1----:R-:W-:Y:S07]  /*9260*/  MOV R0, UR18 ;  /* 0x0000001200007c02 */ /* 0x002fee0008000f00 */
.L_x_153:
[----:B-1----:R1:W2:Y:S02]  /*9270*/  SYNCS.PHASECHK.TRANS64.TRYWAIT P0, [R0+URZ], R5 ;  /* 0x00000005000075a7 */ /* 0x0022a400080011ff */
[----:B--2---:R-:W-:Y:S05]  /*9280*/  @!P0 NANOSLEEP.SYNCS 0x989680 ;  /* 0x009896800000895d */ /* 0x004fea0003900000 */
[----:B------:R-:W2:Y:S02]  /*9290*/  @!P0 SYNCS.PHASECHK.TRANS64 P0, [R0+URZ], R5 ;  /* 0x00000005000085a7 */ /* 0x000ea400080010ff */
[----:B--2---:R-:W-:Y:S05]  /*92a0*/  @!P0 BRA `(.L_x_153) ;  /* 0xfffffffc00f08947 */ /* 0x004fea000383ffff */
[----:B------:R-:W-:Y:S05]  /*92b0*/  BRA `(.L_x_54) ;  /* 0xffffffa400c87947 */ /* 0x000fea000383ffff */
.L_x_58:
[----:B------:R-:W-:-:S07]  /*92c0*/  MOV R0, UR4 ;  /* 0x0000000400007c02 */ /* 0x000fce0008000f00 */
.L_x_154:
[----:B-1----:R1:W3:Y:S02]  /*92d0*/  SYNCS.PHASECHK.TRANS64.TRYWAIT P0, [R0+URZ], R2 ;  /* 0x00000002000075a7 */ /* 0x0022e400080011ff */
[----:B---3--:R-:W-:Y:S05]  /*92e0*/  @!P0 NANOSLEEP.SYNCS 0x989680 ;  /* 0x009896800000895d */ /* 0x008fea0003900000 */
[----:B------:R-:W3:Y:S02]  /*92f0*/  @!P0 SYNCS.PHASECHK.TRANS64 P0, [R0+URZ], R2 ;  /* 0x00000002000085a7 */ /* 0x000ee400080010ff */
[----:B---3--:R-:W-:Y:S05]  /*9300*/  @!P0 BRA `(.L_x_154) ;  /* 0xfffffffc00f08947 */ /* 0x008fea000383ffff */
[----:B------:R-:W-:Y:S05]  /*9310*/  BRA `(.L_x_155) ;  /* 0xffffffa800c47947 */ /* 0x000fea000383ffff */
.L_x_59:
[----:B------:R-:W-:-:S07]  /*9320*/  MOV R0, UR4 ;  /* 0x0000000400007c02 */ /* 0x000fce0008000f00 */
.L_x_156:
[----:B-1----:R1:W2:Y:S02]  /*9330*/  SYNCS.PHASECHK.TRANS64.TRYWAIT P0, [R0+URZ], R2 ;  /* 0x00000002000075a7 */ /* 0x0022a400080011ff */
[----:B--2---:R-:W-:Y:S05]  /*9340*/  @!P0 NANOSLEEP.SYNCS 0x989680 ;  /* 0x009896800000895d */ /* 0x004fea0003900000 */
[----:B------:R-:W2:Y:S02]  /*9350*/  @!P0 SYNCS.PHASECHK.TRANS64 P0, [R0+URZ], R2 ;  /* 0x00000002000085a7 */ /* 0x000ea400080010ff */
[----:B--2---:R-:W-:Y:S05]  /*9360*/  @!P0 BRA `(.L_x_156) ;  /* 0xfffffffc00f08947 */ /* 0x004fea000383ffff */
[----:B------:R-:W-:Y:S05]  /*9370*/  BRA `(.L_x_157) ;  /* 0xffffffa800d07947 */ /* 0x000fea000383ffff */
.L_x_64:
[----:B------:R-:W-:Y:S07]  /*9380*/  MOV R0, UR20 ;  /* 0x0000001400007c02 */ /* 0x000fee0008000f00 */
.L_x_158:
[----:B-1----:R1:W2:Y:S02]  /*9390*/  SYNCS.PHASECHK.TRANS64.TRYWAIT P0, [R0+URZ+0xd0], R2 ;  /* 0x0000d002000075a7 */ /* 0x0022a400080011ff */
[----:B--2---:R-:W-:Y:S05]  /*93a0*/  @!P0 NANOSLEEP.SYNCS 0x989680 ;  /* 0x009896800000895d */ /* 0x004fea0003900000 */
[----:B------:R-:W2:Y:S02]  /*93b0*/  @!P0 SYNCS.PHASECHK.TRANS64 P0, [R0+URZ+0xd0], R2 ;  /* 0x0000d002000085a7 */ /* 0x000ea400080010ff */
[----:B--2---:R-:W-:Y:S05]  /*93c0*/  @!P0 BRA `(.L_x_158) ;  /* 0xfffffffc00f08947 */ /* 0x004fea000383ffff */
[----:B------:R-:W-:Y:S05]  /*93d0*/  BRA `(.L_x_159) ;  /* 0xffffffb0002c7947 */ /* 0x000fea000383ffff */
.L_x_67:
[----:B------:R-:W-:Y:S07]  /*93e0*/  MOV R0, UR20 ;  /* 0x0000001400007c02 */ /* 0x000fee0008000f00 */
.L_x_160:
[----:B-1----:R1:W2:Y:S02]  /*93f0*/  SYNCS.PHASECHK.TRANS64.TRYWAIT P2, [R0+URZ+0xc8], R2 ;  /* 0x0000c802000075a7 */ /* 0x0022a400080411ff */
[----:B--2---:R-:W-:Y:S05]  /*9400*/  @!P2 NANOSLEEP.SYNCS 0x989680 ;  /* 0x009896800000a95d */ /* 0x004fea0003900000 */
[----:B------:R-:W2:Y:S02]  /*9410*/  @!P2 SYNCS.PHASECHK.TRANS64 P2, [R0+URZ+0xc8], R2 ;  /* 0x0000c8020000a5a7 */ /* 0x000ea400080410ff */
[----:B--2---:R-:W-:Y:S05]  /*9420*/  @!P2 BRA `(.L_x_160) ;  /* 0xfffffffc00f0a947 */ /* 0x004fea000383ffff */
[----:B------:R-:W-:Y:S05]  /*9430*/  BRA `(.L_x_66) ;  /* 0xffffffb400907947 */ /* 0x000fea000383ffff */
.L_x_70:
[----:B------:R-:W-:Y:S07]  /*9440*/  MOV R2, UR20 ;  /* 0x0000001400027c02 */ /* 0x000fee0008000f00 */
.L_x_161:
[----:B-1----:R1:W2:Y:S02]  /*9450*/  SYNCS.PHASECHK.TRANS64.TRYWAIT P1, [R2+URZ+0xa0], R8 ;  /* 0x0000a008020075a7 */ /* 0x0022a400080211ff */
[----:B--2---:R-:W-:Y:S05]  /*9460*/  @!P1 NANOSLEEP.SYNCS 0x989680 ;  /* 0x009896800000995d */ /* 0x004fea0003900000 */
[----:B------:R-:W2:Y:S02]  /*9470*/  @!P1 SYNCS.PHASECHK.TRANS64 P1, [R2+URZ+0xa0], R8 ;  /* 0x0000a008020095a7 */ /* 0x000ea400080210ff */
[----:B--2---:R-:W-:Y:S05]  /*9480*/  @!P1 BRA `(.L_x_161) ;  /* 0xfffffffc00f09947 */ /* 0x004fea000383ffff */
[----:B------:R-:W-:Y:S05]  /*9490*/  BRA `(.L_x_162) ;  /* 0xffffffb800447947 */ /* 0x000fea000383ffff */
.L_x_71:
[----:B------:R-:W-:Y:S07]  /*94a0*/  MOV R2, UR20 ;  /* 0x0000001400027c02 */ /* 0x000fee0008000f00 */
.L_x_163:
[----:B-1----:R1:W2:Y:S02]  /*94b0*/  SYNCS.PHASECHK.TRANS64.TRYWAIT P1, [R2+URZ+0xa8], R8 ;  /* 0x0000a808020075a7 */ /* 0x0022a400080211ff */
[----:B--2---:R-:W-:Y:S05]  /*94c0*/  @!P1 NANOSLEEP.SYNCS 0x989680 ;  /* 0x009896800000995d */ /* 0x004fea0003900000 */
[----:B------:R-:W2:Y:S02]  /*94d0*/  @!P1 SYNCS.PHASECHK.TRANS64 P1, [R2+URZ+0xa8], R8 ;  /* 0x0000a808020095a7 */ /* 0x000ea400080210ff */
[----:B--2---:R-:W-:Y:S05]  /*94e0*/  @!P1 BRA `(.L_x_163) ;  /* 0xfffffffc00f09947 */ /* 0x004fea000383ffff */
[----:B------:R-:W-:Y:S05]  /*94f0*/  BRA `(.L_x_164) ;  /* 0xffffffb8008c7947 */ /* 0x000fea000383ffff */
.L_x_72:
[----:B------:R-:W-:Y:S07]  /*9500*/  MOV R2, UR20 ;  /* 0x0000001400027c02 */ /* 0x000fee0008000f00 */
.L_x_165:
[----:B-1----:R1:W2:Y:S02]  /*9510*/  SYNCS.PHASECHK.TRANS64.TRYWAIT P1, [R2+URZ+0xb0], R8 ;  /* 0x0000b008020075a7 */ /* 0x0022a400080211ff */
[----:B--2---:R-:W-:Y:S05]  /*9520*/  @!P1 NANOSLEEP.SYNCS 0x989680 ;  /* 0x009896800000995d */ /* 0x004fea0003900000 */
[----:B------:R-:W2:Y:S02]  /*9530*/  @!P1 SYNCS.PHASECHK.TRANS64 P1, [R2+URZ+0xb0], R8 ;  /* 0x0000b008020095a7 */ /* 0x000ea400080210ff */
[----:B--2---:R-:W-:Y:S05]  /*9540*/  @!P1 BRA `(.L_x_165) ;  /* 0xfffffffc00f09947 */ /* 0x004fea000383ffff */
[----:B------:R-:W-:Y:S05]  /*9550*/  BRA `(.L_x_166) ;  /* 0xffffffb800d47947 */ /* 0x000fea000383ffff */
.L_x_73:
[----:B------:R-:W-:Y:S07]  /*9560*/  MOV R0, UR20 ;  /* 0x0000001400007c02 */ /* 0x000fee0008000f00 */
.L_x_167:
[----:B-1----:R1:W2:Y:S02]  /*9570*/  SYNCS.PHASECHK.TRANS64.TRYWAIT P0, [R0+URZ+0xb8], R8 ;  /* 0x0000b808000075a7 */ /* 0x0022a400080011ff */
[----:B--2---:R-:W-:Y:S05]  /*9580*/  @!P0 NANOSLEEP.SYNCS 0x989680 ;  /* 0x009896800000895d */ /* 0x004fea0003900000 */
[----:B------:R-:W2:Y:S02]  /*9590*/  @!P0 SYNCS.PHASECHK.TRANS64 P0, [R0+URZ+0xb8], R8 ;  /* 0x0000b808000085a7 */ /* 0x000ea400080010ff */
[----:B--2---:R-:W-:Y:S05]  /*95a0*/  @!P0 BRA `(.L_x_167) ;  /* 0xfffffffc00f08947 */ /* 0x004fea000383ffff */
[----:B------:R-:W-:Y:S05]  /*95b0*/  BRA `(.L_x_168) ;  /* 0xffffffbc001c7947 */ /* 0x000fea000383ffff */
.L_x_75:
[----:B------:R-:W-:-:S07]  /*95c0*/  MOV R0, UR20 ;  /* 0x0000001400007c02 */ /* 0x000fce0008000f00 */
.L_x_169:
[----:B--2---:R2:W3:Y:S02]  /*95d0*/  SYNCS.PHASECHK.TRANS64.TRYWAIT P0, [R0+URZ+0xa0], R2 ;  /* 0x0000a002000075a7 */ /* 0x0044e400080011ff */
[----:B---3--:R-:W-:Y:S05]  /*95e0*/  @!P0 NANOSLEEP.SYNCS 0x989680 ;  /* 0x009896800000895d */ /* 0x008fea0003900000 */
[----:B------:R-:W3:Y:S02]  /*95f0*/  @!P0 SYNCS.PHASECHK.TRANS64 P0, [R0+URZ+0xa0], R2 ;  /* 0x0000a002000085a7 */ /* 0x000ee400080010ff */
[----:B---3--:R-:W-:Y:S05]  /*9600*/  @!P0 BRA `(.L_x_169) ;  /* 0xfffffffc00f08947 */ /* 0x008fea000383ffff */
[----:B------:R-:W-:Y:S05]  /*9610*/  BRA `(.L_x_170) ;  /* 0xffffffbc00807947 */ /* 0x000fea000383ffff */
.L_x_76:
[----:B--2---:R-:W-:-:S07]  /*9620*/  MOV R0, UR20 ;  /* 0x0000001400007c02 */ /* 0x004fce0008000f00 */
.L_x_171:
[----:B--2---:R2:W3:Y:S02]  /*9630*/  SYNCS.PHASECHK.TRANS64.TRYWAIT P0, [R0+URZ+0xa8], R2 ;  /* 0x0000a802000075a7 */ /* 0x0044e400080011ff */
[----:B---3--:R-:W-:Y:S05]  /*9640*/  @!P0 NANOSLEEP.SYNCS 0x989680 ;  /* 0x009896800000895d */ /* 0x008fea0003900000 */
[----:B------:R-:W3:Y:S02]  /*9650*/  @!P0 SYNCS.PHASECHK.TRANS64 P0, [R0+URZ+0xa8], R2 ;  /* 0x0000a802000085a7 */ /* 0x000ee400080010ff */
[----:B---3--:R-:W-:Y:S05]  /*9660*/  @!P0 BRA `(.L_x_171) ;  /* 0xfffffffc00f08947 */ /* 0x008fea000383ffff */
[----:B------:R-:W-:Y:S05]  /*9670*/  BRA `(.L_x_172) ;  /* 0xffffffbc00707947 */ /* 0x000fea000383ffff */
.L_x_77:
[----:B--2---:R-:W-:-:S07]  /*9680*/  MOV R0, UR20 ;  /* 0x0000001400007c02 */ /* 0x004fce0008000f00 */
.L_x_173:
[----:B--2---:R2:W3:Y:S02]  /*9690*/  SYNCS.PHASECHK.TRANS64.TRYWAIT P0, [R0+URZ+0xb0], R2 ;  /* 0x0000b002000075a7 */ /* 0x0044e400080011ff */
[----:B---3--:R-:W-:Y:S05]  /*96a0*/  @!P0 NANOSLEEP.SYNCS 0x989680 ;  /* 0x009896800000895d */ /* 0x008fea0003900000 */
[----:B------:R-:W3:Y:S02]  /*96b0*/  @!P0 SYNCS.PHASECHK.TRANS64 P0, [R0+URZ+0xb0], R2 ;  /* 0x0000b002000085a7 */ /* 0x000ee400080010ff */
[----:B---3--:R-:W-:Y:S05]  /*96c0*/  @!P0 BRA `(.L_x_173) ;  /* 0xfffffffc00f08947 */ /* 0x008fea000383ffff */
[----:B------:R-:W-:Y:S05]  /*96d0*/  BRA `(.L_x_174) ;  /* 0xffffffbc00607947 */ /* 0x000fea000383ffff */
.L_x_79:
[----:B------:R-:W-:Y:S07]  /*96e0*/  MOV R0, UR49 ;  /* 0x0000003100007c02 */ /* 0x000fee0008000f00 */
.L_x_175:
[----:B-1----:R1:W2:Y:S02]  /*96f0*/  SYNCS.PHASECHK.TRANS64.TRYWAIT P0, [R0+URZ+0xd0], R2 ;  /* 0x0000d002000075a7 */ /* 0x0022a400080011ff */
[----:B--2---:R-:W-:Y:S05]  /*9700*/  @!P0 NANOSLEEP.SYNCS 0x989680 ;  /* 0x009896800000895d */ /* 0x004fea0003900000 */
[----:B------:R-:W2:Y:S02]  /*9710*/  @!P0 SYNCS.PHASECHK.TRANS64 P0, [R0+URZ+0xd0], R2 ;  /* 0x0000d002000085a7 */ /* 0x000ea400080010ff */
[----:B--2---:R-:W-:Y:S05]  /*9720*/  @!P0 BRA `(.L_x_175) ;  /* 0xfffffffc00f08947 */ /* 0x004fea000383ffff */
[----:B------:R-:W-:Y:S05]  /*9730*/  BRA `(.L_x_176) ;  /* 0xffffffc000447947 */ /* 0x000fea000383ffff */
.L_x_90:
[----:B-1----:R-:W-:Y:S04]  /*9740*/  MOV R2, UR49 ;  /* 0x0000003100027c02 */ /* 0x002fe80008000f00 */
[----:B------:R1:W2:Y:S03]  /*9750*/  SYNCS.PHASECHK.TRANS64.TRYWAIT P1, [R2+URZ+0x80], R3 ;  /* 0x00008003020075a7 */ /* 0x0002a600080211ff */
[----:B--2---:R-:W-:Y:S05]  /*9760*/  @!P1 NANOSLEEP.SYNCS 0x989680 ;  /* 0x009896800000995d */ /* 0x004fea0003900000 */
[----:B------:R-:W2:Y:S02]  /*9770*/  @!P1 SYNCS.PHASECHK.TRANS64 P1, [R2+URZ+0x80], R3 ;  /* 0x00008003020095a7 */ /* 0x000ea400080210ff */
[----:B--2---:R-:W-:Y:S05]  /*9780*/  @!P1 BRA `(.L_x_90) ;  /* 0xfffffffc00ec9947 */ /* 0x004fea000383ffff */
[----:B------:R-:W-:Y:S05]  /*9790*/  BRA `(.L_x_89) ;  /* 0xffffffd000187947 */ /* 0x000fea000383ffff */
.L_x_92:
[----:B-1----:R1:W4:Y:S02]  /*97a0*/  SYNCS.PHASECHK.TRANS64.TRYWAIT P0, [R70+URZ+0xe0], R0 ;  /* 0x0000e000460075a7 */ /* 0x00232400080011ff */
[----:B----4-:R-:W-:Y:S05]  /*97b0*/  @!P0 NANOSLEEP.SYNCS 0x989680 ;  /* 0x009896800000895d */ /* 0x010fea0003900000 */
[----:B------:R-:W4:Y:S02]  /*97c0*/  @!P0 SYNCS.PHASECHK.TRANS64 P0, [R70+URZ+0xe0], R0 ;  /* 0x0000e000460085a7 */ /* 0x000f2400080010ff */
[----:B----4-:R-:W-:Y:S05]  /*97d0*/  @!P0 BRA `(.L_x_92) ;  /* 0xfffffffc00f08947 */ /* 0x010fea000383ffff */
[----:B------:R-:W-:Y:S05]  /*97e0*/  BRA `(.L_x_91) ;  /* 0xffffffd0003c7947 */ /* 0x000fea000383ffff */
.L_x_101:
[----:B---3--:R3:W4:Y:S02]  /*97f0*/  SYNCS.PHASECHK.TRANS64.TRYWAIT P0, [R4+URZ+0x80], R0 ;  /* 0x00008000040075a7 */ /* 0x00872400080011ff */
[----:B----4-:R-:W-:Y:S05]  /*9800*/  @!P0 NANOSLEEP.SYNCS 0x989680 ;  /* 0x009896800000895d */ /* 0x010fea0003900000 */
[----:B------:R-:W4:Y:S02]  /*9810*/  @!P0 SYNCS.PHASECHK.TRANS64 P0, [R4+URZ+0x80], R0 ;  /* 0x00008000040085a7 */ /* 0x000f2400080010ff */
[----:B----4-:R-:W-:Y:S05]  /*9820*/  @!P0 BRA `(.L_x_101) ;  /* 0xfffffffc00f08947 */ /* 0x010fea000383ffff */
[----:B------:R-:W-:Y:S05]  /*9830*/  BRA `(.L_x_100) ;  /* 0xffffffd800347947 */ /* 0x000fea000383ffff */
.L_x_109:
[----:B-1----:R1:W4:Y:S02]  /*9840*/  SYNCS.PHASECHK.TRANS64.TRYWAIT P0, [R2+URZ+0x80], R4 ;  /* 0x00008004020075a7 */ /* 0x00232400080011ff */
[----:B----4-:R-:W-:Y:S05]  /*9850*/  @!P0 NANOSLEEP.SYNCS 0x989680 ;  /* 0x009896800000895d */ /* 0x010fea0003900000 */
[----:B------:R-:W4:Y:S02]  /*9860*/  @!P0 SYNCS.PHASECHK.TRANS64 P0, [R2+URZ+0x80], R4 ;  /* 0x00008004020085a7 */ /* 0x000f2400080010ff */
[----:B----4-:R-:W-:Y:S05]  /*9870*/  @!P0 BRA `(.L_x_109) ;  /* 0xfffffffc00f08947 */ /* 0x010fea000383ffff */
[----:B------:R-:W-:Y:S05]  /*9880*/  BRA `(.L_x_108) ;  /* 0xffffffe0004c7947 */ /* 0x000fea000383ffff */
.L_x_117:
[----:B---3--:R3:W4:Y:S02]  /*9890*/  SYNCS.PHASECHK.TRANS64.TRYWAIT P0, [R3+URZ+0x80], R0 ;  /* 0x00008000030075a7 */ /* 0x00872400080011ff */
[----:B----4-:R-:W-:Y:S05]  /*98a0*/  @!P0 NANOSLEEP.SYNCS 0x989680 ;  /* 0x009896800000895d */ /* 0x010fea0003900000 */
[----:B------:R-:W4:Y:S02]  /*98b0*/  @!P0 SYNCS.PHASECHK.TRANS64 P0, [R3+URZ+0x80], R0 ;  /* 0x00008000030085a7 */ /* 0x000f2400080010ff */
[----:B----4-:R-:W-:Y:S05]  /*98c0*/  @!P0 BRA `(.L_x_117) ;  /* 0xfffffffc00f08947 */ /* 0x010fea000383ffff */
[----:B------:R-:W-:Y:S05]  /*98d0*/  BRA `(.L_x_116) ;  /* 0xffffffe800607947 */ /* 0x000fea000383ffff */
        .weak           $__internal_0_$__cuda_sm10x_tcgen05_guardrail_trap_col_being_dealloced_not_returned_by_alloc
        .type           $__internal_0_$__cuda_sm10x_tcgen05_guardrail_trap_col_being_dealloced_not_returned_by_alloc,@function
        .size           $__internal_0_$__cuda_sm10x_tcgen05_guardrail_trap_col_being_dealloced_not_returned_by_alloc,($__internal_1_$__cuda_sm10x_tcgen05_guardrail_trap_phase_invalid_during_alloc - $__internal_0_$__cuda_sm10x_tcgen05_guardrail_trap_col_being_dealloced_not_returned_by_alloc)
$__internal_0_$__cuda_sm10x_tcgen05_guardrail_trap_col_being_dealloced_not_returned_by_alloc:
[----:B------:R-:W-:Y:S05]  /*98e0*/  BPT.TRAP 0x1 ;  /* 0x000000040000795c */ /* 0x000fea0000300000 */
[----:B------:R-:W-:-:S04]  /*98f0*/  HFMA2 R3, -RZ, RZ, 0, 0 ;  /* 0x00000000ff037431 */ /* 0x000fc800000001ff */
[----:B------:R-:W-:Y:S05]  /*9900*/  RET.REL.NODEC R2 `(_ZN7cutlass13device_kernelINS_4conv6kernel13ConvUniversalINS1_16ConvProblemShapeILNS1_8OperatorE1ELi3EEENS1_10collective14CollectiveConvINS1_47MainloopSm100TmaUmmaWarpSpecializedImplicitGemmILS5_1ELi8ELi3ELi1ELi2EN4cute5tupleIJNSA_1CILi1EEESD_SD_EEEEENSB_IJNSC_ILi64EEENSC_ILi128EEENSB_IJSG_EEEEEENS_10bfloat16_tESK_NSA_8TiledMMAINSA_8MMA_AtomIJNSA_20SM100_MMA_F16BF16_SSISK_SK_fLi64ELi128ELNSA_4UMMA5MajorE0ELSP_1ELNSO_7ScaleInE0ELSQ_0EEEEEENSA_6LayoutISE_NSB_IJNSC_ILi0EEESU_SU_EEEEENSB_IJNSA_10UnderscoreESX_SX_EEEEENS7_6detail27Sm100ImplicitGemmTileTraitsINSA_20SM90_TMA_LOAD_IM2COLENSA_14ComposedLayoutINSA_7SwizzleILi3ELi4ELi3EEENSA_18smem_ptr_flag_bitsILi16EEENST_INSB_IJNSC_ILi8EEESG_EEENSB_IJSG_SD_EEEEEEEvEENS11_INSA_13SM90_TMA_LOADENS13_IS15_S17_NST_INSB_IJSG_S18_EEENSB_IJSD_SG_EEEEEEEvEEEENS_8epilogue10collective18CollectiveEpilogueINS1L_23Sm100TmaWarpSpecializedILi4ELi2ELi16ELb1ELb0EEEJSJ_NSB_IJNST_ISG_SD_EENST_INSC_ILi32EEESD_EEEEESK_NSB_IJNSB_IJllllEEESD_SU_EEESK_S1V_NS1L_6fusion15FusionCallbacksIS1P_NS1W_17LinearCombinationISK_fSK_fLNS_15FloatRoundStyleE2EEESJ_S1T_JEEENSA_5SM1004TMEM4LOAD26SM100_TMEM_LOAD_16dp256b4xES12_NS13_INS14_ILi2ELi4ELi3EEES17_NST_INSB_IJS18_S1R_EEENSB_IJS1R_SD_EEEEEEENSA_17SM75_U32x4_LDSM_NENSA_21SM90_TMA_STORE_IM2COLES2A_NSA_17SM90_U32x4_STSM_NENSA_39AutoVectorizingCopyWithAssumedAlignmentILi128EEEEEEvvEEEEvNT_6ParamsE) ;  /* 0xffffff6402bc7950 */ /* 0x000fea0003c3ffff */
        .weak           $__internal_1_$__cuda_sm10x_tcgen05_guardrail_trap_phase_invalid_during_alloc
        .type           $__internal_1_$__cuda_sm10x_tcgen05_guardrail_trap_phase_invalid_during_alloc,@function
        .size           $__internal_1_$__cuda_sm10x_tcgen05_guardrail_trap_phase_invalid_during_alloc,($__internal_2_$__cuda_sm10x_tcgen05_guardrail_trap_unallocated_columns_being_dealloced - $__internal_1_$__cuda_sm10x_tcgen05_guardrail_trap_phase_invalid_during_alloc)
$__internal_1_$__cuda_sm10x_tcgen05_guardrail_trap_phase_invalid_during_alloc:
[----:B------:R-:W-:Y:S05]  /*9910*/  BPT.TRAP 0x1 ;  /* 0x000000040000795c */ /* 0x000fea0000300000 */
[----:B------:R-:W-:-:S04]  /*9920*/  MOV R3, 0x0 ;  /* 0x0000000000037802 */ /* 0x000fc80000000f00 */
[----:B------:R-:W-:Y:S05]  /*9930*/  RET.REL.NODEC R2 `(_ZN7cutlass13device_kernelINS_4conv6kernel13ConvUniversalINS1_16ConvProblemShapeILNS1_8OperatorE1ELi3EEENS1_10collective14CollectiveConvINS1_47MainloopSm100TmaUmmaWarpSpecializedImplicitGemmILS5_1ELi8ELi3ELi1ELi2EN4cute5tupleIJNSA_1CILi1EEESD_SD_EEEEENSB_IJNSC_ILi64EEENSC_ILi128EEENSB_IJSG_EEEEEENS_10bfloat16_tESK_NSA_8TiledMMAINSA_8MMA_AtomIJNSA_20SM100_MMA_F16BF16_SSISK_SK_fLi64ELi128ELNSA_4UMMA5MajorE0ELSP_1ELNSO_7ScaleInE0ELSQ_0EEEEEENSA_6LayoutISE_NSB_IJNSC_ILi0EEESU_SU_EEEEENSB_IJNSA_10UnderscoreESX_SX_EEEEENS7_6detail27Sm100ImplicitGemmTileTraitsINSA_20SM90_TMA_LOAD_IM2COLENSA_14ComposedLayoutINSA_7SwizzleILi3ELi4ELi3EEENSA_18smem_ptr_flag_bitsILi16EEENST_INSB_IJNSC_ILi8EEESG_EEENSB_IJSG_SD_EEEEEEEvEENS11_INSA_13SM90_TMA_LOADENS13_IS15_S17_NST_INSB_IJSG_S18_EEENSB_IJSD_SG_EEEEEEEvEEEENS_8epilogue10collective18CollectiveEpilogueINS1L_23Sm100TmaWarpSpecializedILi4ELi2ELi16ELb1ELb0EEEJSJ_NSB_IJNST_ISG_SD_EENST_INSC_ILi32EEESD_EEEEESK_NSB_IJNSB_IJllllEEESD_SU_EEESK_S1V_NS1L_6fusion15FusionCallbacksIS1P_NS1W_17LinearCombinationISK_fSK_fLNS_15FloatRoundStyleE2EEESJ_S1T_JEEENSA_5SM1004TMEM4LOAD26SM100_TMEM_LOAD_16dp256b4xES12_NS13_INS14_ILi2ELi4ELi3EEES17_NST_INSB_IJS18_S1R_EEENSB_IJS1R_SD_EEEEEEENSA_17SM75_U32x4_LDSM_NENSA_21SM90_TMA_STORE_IM2COLES2A_NSA_17SM90_U32x4_STSM_NENSA_39AutoVectorizingCopyWithAssumedAlignmentILi128EEEEEEvvEEEEvNT_6ParamsE) ;  /* 0xffffff6402b07950 */ /* 0x000fea0003c3ffff */
        .weak           $__internal_2_$__cuda_sm10x_tcgen05_guardrail_trap_unallocated_columns_being_dealloced
        .type           $__internal_2_$__cuda_sm10x_tcgen05_guardrail_trap_unallocated_columns_being_dealloced,@function
        .size           $__internal_2_$__cuda_sm10x_tcgen05_guardrail_trap_unallocated_columns_being_dealloced,(.L_x_178 - $__internal_2_$__cuda_sm10x_tcgen05_guardrail_trap_unallocated_columns_being_dealloced)
$__internal_2_$__cuda_sm10x_tcgen05_guardrail_trap_unallocated_columns_being_dealloced:
[----:B------:R-:W-:Y:S05]  /*9940*/  BPT.TRAP 0x1 ;  /* 0x000000040000795c */ /* 0x000fea0000300000 */
[----:B------:R-:W-:-:S04]  /*9950*/  HFMA2 R3, -RZ, RZ, 0, 0 ;  /* 0x00000000ff037431 */ /* 0x000fc800000001ff */
[----:B------:R-:W-:Y:S05]  /*9960*/  RET.REL.NODEC R2 `(_ZN7cutlass13device_kernelINS_4conv6kernel13ConvUniversalINS1_16ConvProblemShapeILNS1_8OperatorE1ELi3EEENS1_10collective14CollectiveConvINS1_47MainloopSm100TmaUmmaWarpSpecializedImplicitGemmILS5_1ELi8ELi3ELi1ELi2EN4cute5tupleIJNSA_1CILi1EEESD_SD_EEEEENSB_IJNSC_ILi64EEENSC_ILi128EEENSB_IJSG_EEEEEENS_10bfloat16_tESK_NSA_8TiledMMAINSA_8MMA_AtomIJNSA_20SM100_MMA_F16BF16_SSISK_SK_fLi64ELi128ELNSA_4UMMA5MajorE0ELSP_1ELNSO_7ScaleInE0ELSQ_0EEEEEENSA_6LayoutISE_NSB_IJNSC_ILi0EEESU_SU_EEEEENSB_IJNSA_10UnderscoreESX_SX_EEEEENS7_6detail27Sm100ImplicitGemmTileTraitsINSA_20SM90_TMA_LOAD_IM2COLENSA_14ComposedLayoutINSA_7SwizzleILi3ELi4ELi3EEENSA_18smem_ptr_flag_bitsILi16EEENST_INSB_IJNSC_ILi8EEESG_EEENSB_IJSG_SD_EEEEEEEvEENS11_INSA_13SM90_TMA_LOADENS13_IS15_S17_NST_INSB_IJSG_S18_EEENSB_IJSD_SG_EEEEEEEvEEEENS_8epilogue10collective18CollectiveEpilogueINS1L_23Sm100TmaWarpSpecializedILi4ELi2ELi16ELb1ELb0EEEJSJ_NSB_IJNST_ISG_SD_EENST_INSC_ILi32EEESD_EEEEESK_NSB_IJNSB_IJllllEEESD_SU_EEESK_S1V_NS1L_6fusion15FusionCallbacksIS1P_NS1W_17LinearCombinationISK_fSK_fLNS_15FloatRoundStyleE2EEESJ_S1T_JEEENSA_5SM1004TMEM4LOAD26SM100_TMEM_LOAD_16dp256b4xES12_NS13_INS14_ILi2ELi4ELi3EEES17_NST_INSB_IJS18_S1R_EEENSB_IJS1R_SD_EEEEEEENSA_17SM75_U32x4_LDSM_NENSA_21SM90_TMA_STORE_IM2COLES2A_NSA_17SM90_U32x4_STSM_NENSA_39AutoVectorizingCopyWithAssumedAlignmentILi128EEEEEEvvEEEEvNT_6ParamsE) ;  /* 0xffffff6402a47950 */ /* 0x000fea0003c3ffff */
.L_x_177:
[----:B------:R-:W-:-:S00]  /*9970*/  BRA `(.L_x_177) ;  /* 0xfffffffc00fc7947 */ /* 0x000fc0000383ffff */
[----:B------:R-:W-:-:S00]  /*9980*/  NOP ;  /* 0x0000000000007918 */ /* 0x000fc00000000000 */
[----:B------:R-:W-:-:S00]  /*9990*/  NOP ;  /* 0x0000000000007918 */ /* 0x000fc00000000000 */
[----:B------:R-:W-:-:S00]  /*99a0*/  NOP ;  /* 0x0000000000007918 */ /* 0x000fc00000000000 */
[----:B------:R-:W-:-:S00]  /*99b0*/  NOP ;  /* 0x0000000000007918 */ /* 0x000fc00000000000 */
[----:B------:R-:W-:-:S00]  /*99c0*/  NOP ;  /* 0x0000000000007918 */ /* 0x000fc00000000000 */
[----:B------:R-:W-:-:S00]  /*99d0*/  NOP ;  /* 0x0000000000007918 */ /* 0x000fc00000000000 */
[----:B------:R-:W-:-:S00]  /*99e0*/  NOP ;  /* 0x0000000000007918 */ /* 0x000fc00000000000 */
[----:B------:R-:W-:-:S00]  /*99f0*/  NOP ;  /* 0x0000000000007918 */ /* 0x000fc00000000000 */
.L_x_178:


//--------------------- .nv.global.init           --------------------------
	.section	.nv.global.init,"aw",@progbits
.nv.global.init:
	.type		$str$29,@object
	.size		$str$29,($str$30 - $str$29)
$str$29:
        /*0000*/ 	.byte	0x28, 0x61, 0x64, 0x64, 0x72, 0x65, 0x73, 0x73, 0x20, 0x26, 0x20, 0x6d, 0x61, 0x73, 0x6b, 0x29
        /*0010*/ 	.byte	0x20, 0x3d, 0x3d, 0x20, 0x30, 0x00
	.type		$str$30,@object
	.size		$str$30,($str$28 - $str$30)
$str$30:
        /*0016*/ 	.byte	0x2f, 0x74, 0x6d, 0x70, 0x2f, 0x63, 0x75, 0x74, 0x6c, 0x61, 0x73, 0x73, 0x5f, 0x73, 0x77, 0x65
        /*0026*/ 	.byte	0x65, 0x70, 0x5f, 0x73, 0x72, 0x63, 0x2f, 0x69, 0x6e, 0x63, 0x6c, 0x75, 0x64, 0x65, 0x2f, 0x63
        /*0036*/ 	.byte	0x75, 0x74, 0x65, 0x2f, 0x70, 0x6f, 0x69, 0x6e, 0x74, 0x65, 0x72, 0x5f, 0x66, 0x6c, 0x61, 0x67
        /*0046*/ 	.byte	0x67, 0x65, 0x64, 0x2e, 0x68, 0x70, 0x70, 0x00
	.type		$str$28,@object
	.size		$str$28,($str$27 - $str$28)
$str$28:
        /*004e*/ 	.byte	0x2f, 0x74, 0x6d, 0x70, 0x2f, 0x63, 0x75, 0x74, 0x6c, 0x61, 0x73, 0x73, 0x5f, 0x73, 0x77, 0x65
        /*005e*/ 	.byte	0x65, 0x70, 0x5f, 0x73, 0x72, 0x63, 0x2f, 0x69, 0x6e, 0x63, 0x6c, 0x75, 0x64, 0x65, 0x2f, 0x63
        /*006e*/ 	.byte	0x75, 0x74, 0x65, 0x2f, 0x61, 0x74, 0x6f, 0x6d, 0x2f, 0x63, 0x6f, 0x70, 0x79, 0x5f, 0x74, 0x72
        /*007e*/ 	.byte	0x61, 0x69, 0x74, 0x73, 0x5f, 0x73, 0x6d, 0x31, 0x30, 0x30, 0x2e, 0x68, 0x70, 0x70, 0x00
	.type		$str$27,@object
	.size		$str$27,(__unnamed_1 - $str$27)
$str$27:
        /*008d*/ 	.byte	0x28, 0x28, 0x75, 0x69, 0x6e, 0x74, 0x33, 0x32, 0x5f, 0x74, 0x28, 0x74, 0x68, 0x72, 0x65, 0x61
        /*009d*/ 	.byte	0x64, 0x49, 0x64, 0x78, 0x2e, 0x78, 0x29, 0x20, 0x2f, 0x20, 0x33, 0x32, 0x29, 0x20, 0x25, 0x20
        /*00ad*/ 	.byte	0x34, 0x29, 0x20, 0x3d, 0x3d, 0x20, 0x28, 0x28, 0x28, 0x74, 0x6d, 0x65, 0x6d, 0x5f, 0x61, 0x64
        /*00bd*/ 	.byte	0x64, 0x72, 0x20, 0x3e, 0x3e, 0x20, 0x31, 0x36, 0x29, 0x20, 0x2f, 0x20, 0x33, 0x32, 0x29, 0x20
        /*00cd*/ 	.byte	0x25, 0x20, 0x34, 0x29, 0x00
	.type		__unnamed_1,@object
	.size		__unnamed_1,(__unnamed_2 - __unnamed_1)
__unnamed_1:
        /*00d2*/ 	.byte	0x61, 0x75, 0x74, 0x6f, 0x20, 0x63, 0x75, 0x74, 0x65, 0x3a, 0x3a, 0x61, 0x73, 0x5f, 0x70, 0x6f
        /* <DEDUP_REMOVED lines=24> */
        /*0262*/ 	.byte	0x30, 0x34, 0x38, 0x3e, 0x3e, 0x3e, 0x3e, 0x5d, 0x00
	.type		__unnamed_2,@object
	.size		__unnamed_2,(.L_2 - __unnamed_2)
__unnamed_2:
        /* <DEDUP_REMOVED lines=45> */
        /*053b*/ 	.byte	0x3e, 0x3e, 0x3e, 0x5d, 0x00
.L_2:


//--------------------- .nv.shared._ZN7cutlass13device_kernelINS_4conv6kernel13ConvUniversalINS1_16ConvProblemShapeILNS1_8OperatorE1ELi3EEENS1_10collective14CollectiveConvINS1_47MainloopSm100TmaUmmaWarpSpecializedImplicitGemmILS5_1ELi8ELi3ELi1ELi2EN4cute5tupleIJNSA_1CILi1EEESD_SD_EEEEENSB_IJNSC_ILi64EEENSC_ILi128EEENSB_IJSG_EEEEEENS_10bfloat16_tESK_NSA_8TiledMMAINSA_8MMA_AtomIJNSA_20SM100_MMA_F16BF16_SSISK_SK_fLi64ELi128ELNSA_4UMMA5MajorE0ELSP_1ELNSO_7ScaleInE0ELSQ_0EEEEEENSA_6LayoutISE_NSB_IJNSC_ILi0EEESU_SU_EEEEENSB_IJNSA_10UnderscoreESX_SX_EEEEENS7_6detail27Sm100ImplicitGemmTileTraitsINSA_20SM90_TMA_LOAD_IM2COLENSA_14ComposedLayoutINSA_7SwizzleILi3ELi4ELi3EEENSA_18smem_ptr_flag_bitsILi16EEENST_INSB_IJNSC_ILi8EEESG_EEENSB_IJSG_SD_EEEEEEEvEENS11_INSA_13SM90_TMA_LOADENS13_IS15_S17_NST_INSB_IJSG_S18_EEENSB_IJSD_SG_EEEEEEEvEEEENS_8epilogue10collective18CollectiveEpilogueINS1L_23Sm100TmaWarpSpecializedILi4ELi2ELi16ELb1ELb0EEEJSJ_NSB_IJNST_ISG_SD_EENST_INSC_ILi32EEESD_EEEEESK_NSB_IJNSB_IJllllEEESD_SU_EEESK_S1V_NS1L_6fusion15FusionCallbacksIS1P_NS1W_17LinearCombinationISK_fSK_fLNS_15FloatRoundStyleE2EEESJ_S1T_JEEENSA_5SM1004TMEM4LOAD26SM100_TMEM_LOAD_16dp256b4xES12_NS13_INS14_ILi2ELi4ELi3EEES17_NST_INSB_IJS18_S1R_EEENSB_IJS1R_SD_EEEEEEENSA_17SM75_U32x4_LDSM_NENSA_21SM90_TMA_STORE_IM2COLES2A_NSA_17SM90_U32x4_STSM_NENSA_39AutoVectorizingCopyWithAssumedAlignmentILi128EEEEEEvvEEEEvNT_6ParamsE --------------------------
	.section	.nv.shared._ZN7cutlass13device_kernelINS_4conv6kernel13ConvUniversalINS1_16ConvProblemShapeILNS1_8OperatorE1ELi3EEENS1_10collective14CollectiveConvINS1_47MainloopSm100TmaUmmaWarpSpecializedImplicitGemmILS5_1ELi8ELi3ELi1ELi2EN4cute5tupleIJNSA_1CILi1EEESD_SD_EEEEENSB_IJNSC_ILi64EEENSC_ILi128EEENSB_IJSG_EEEEEENS_10bfloat16_tESK_NSA_8TiledMMAINSA_8MMA_AtomIJNSA_20SM100_MMA_F16BF16_SSISK_SK_fLi64ELi128ELNSA_4UMMA5MajorE0ELSP_1ELNSO_7ScaleInE0ELSQ_0EEEEEENSA_6LayoutISE_NSB_IJNSC_ILi0EEESU_SU_EEEEENSB_IJNSA_10UnderscoreESX_SX_EEEEENS7_6detail27Sm100ImplicitGemmTileTraitsINSA_20SM90_TMA_LOAD_IM2COLENSA_14ComposedLayoutINSA_7SwizzleILi3ELi4ELi3EEENSA_18smem_ptr_flag_bitsILi16EEENST_INSB_IJNSC_ILi8EEESG_EEENSB_IJSG_SD_EEEEEEEvEENS11_INSA_13SM90_TMA_LOADENS13_IS15_S17_NST_INSB_IJSG_S18_EEENSB_IJSD_SG_EEEEEEEvEEEENS_8epilogue10collective18CollectiveEpilogueINS1L_23Sm100TmaWarpSpecializedILi4ELi2ELi16ELb1ELb0EEEJSJ_NSB_IJNST_ISG_SD_EENST_INSC_ILi32EEESD_EEEEESK_NSB_IJNSB_IJllllEEESD_SU_EEESK_S1V_NS1L_6fusion15FusionCallbacksIS1P_NS1W_17LinearCombinationISK_fSK_fLNS_15FloatRoundStyleE2EEESJ_S1T_JEEENSA_5SM1004TMEM4LOAD26SM100_TMEM_LOAD_16dp256b4xES12_NS13_INS14_ILi2ELi4ELi3EEES17_NST_INSB_IJS18_S1R_EEENSB_IJS1R_SD_EEEEEEENSA_17SM75_U32x4_LDSM_NENSA_21SM90_TMA_STORE_IM2COLES2A_NSA_17SM90_U32x4_STSM_NENSA_39AutoVectorizingCopyWithAssumedAlignmentILi128EEEEEEvvEEEEvNT_6ParamsE,"aw",@nobits
	.sectionflags	@""
	.align	16
	.zero		1024


//--------------------- .nv.shared.reserved.0     --------------------------
	.section	.nv.shared.reserved.0,"aw",@nobits
	.weak		__nv_reservedSMEM_offset_0_alias
	.size		__nv_reservedSMEM_offset_0_alias, 0, 64
	.other		__nv_reservedSMEM_offset_0_alias,@"STO_CUDA_RESERVED_SHARED STV_DEFAULT"
__nv_reservedSMEM_offset_0_alias:
	.zero		0
.nv.shared.reserved.0:
	.zero		64
	.weak		__nv_reservedSMEM_tcgen05_partition
	.type		__nv_reservedSMEM_tcgen05_partition,@object
	.size		__nv_reservedSMEM_tcgen05_partition,(.L_0 - __nv_reservedSMEM_tcgen05_partition)
__nv_reservedSMEM_tcgen05_partition:
	.zero		32
.L_0:


//--------------------- .nv.global                --------------------------
	.section	.nv.global,"aw",@nobits
.nv.global:
	.type		_ZN39_INTERNAL_323a3660_4_k_cu_e70ee405_41294cute1_E,@object
	.size		_ZN39_INTERNAL_323a3660_4_k_cu_e70ee405_41294cute1_E,(_ZN39_INTERNAL_323a3660_4_k_cu_e70ee405_41294cuda3std3__45__cpo6cbeginE - _ZN39_INTERNAL_323a3660_4_k_cu_e70ee405_41294cute1_E)
_ZN39_INTERNAL_323a3660_4_k_cu_e70ee405_41294cute1_E:
	.zero		1
	.type		_ZN39_INTERNAL_323a3660_4_k_cu_e70ee405_41294cuda3std3__45__cpo6cbeginE,@object
	.size		_ZN39_INTERNAL_323a3660_4_k_cu_e70ee405_41294cuda3std3__45__cpo6cbeginE,(_ZN39_INTERNAL_323a3660_4_k_cu_e70ee405_41294cuda3std3__48in_placeE - _ZN39_INTERNAL_323a3660_4_k_cu_e70ee405_41294cuda3std3__45__cpo6cbeginE)
_ZN39_INTERNAL_323a3660_4_k_cu_e70ee405_41294cuda3std3__45__cpo6cbeginE:
	.zero		1
	.type		_ZN39_INTERNAL_323a3660_4_k_cu_e70ee405_41294cuda3std3__48in_placeE,@object
	.size		_ZN39_INTERNAL_323a3660_4_k_cu_e70ee405_41294cuda3std3__48in_placeE,(_ZN39_INTERNAL_323a3660_4_k_cu_e70ee405_41294cuda3std6ranges3__45__cpo9iter_moveE - _ZN39_INTERNAL_323a3660_4_k_cu_e70ee405_41294cuda3std3__48in_placeE)
_ZN39_INTERNAL_323a3660_4_k_cu_e70ee405_41294cuda3std3__48in_placeE:
	.zero		1
	.type		_ZN39_INTERNAL_323a3660_4_k_cu_e70ee405_41294cuda3std6ranges3__45__cpo9iter_moveE,@object
	.size		_ZN39_INTERNAL_323a3660_4_k_cu_e70ee405_41294cuda3std6ranges3__45__cpo9iter_moveE,(_ZN39_INTERNAL_323a3660_4_k_cu_e70ee405_41294cuda3std3__45__cpo5beginE - _ZN39_INTERNAL_323a3660_4_k_cu_e70ee405_41294cuda3std6ranges3__45__cpo9iter_moveE)
_ZN39_INTERNAL_323a3660_4_k_cu_e70ee405_41294cuda3std6ranges3__45__cpo9iter_moveE:
	.zero		1
	.type		_ZN39_INTERNAL_323a3660_4_k_cu_e70ee405_41294cuda3std3__45__cpo5beginE,@object
	.size		_ZN39_INTERNAL_323a3660_4_k_cu_e70ee405_41294cuda3std3__45__cpo5beginE,(_ZN39_INTERNAL_323a3660_4_k_cu_e70ee405_41294cuda3std3__441_GLOBAL__N__323a3660_4_k_cu_e70ee405_41296ignoreE - _ZN39_INTERNAL_323a3660_4_k_cu_e70ee405_41294cuda3std3__45__cpo5beginE)
_ZN39_INTERNAL_323a3660_4_k_cu_e70ee405_41294cuda3std3__45__cpo5beginE:
	.zero		1
	.type		_ZN39_INTERNAL_323a3660_4_k_cu_e70ee405_41294cuda3std3__441_GLOBAL__N__323a3660_4_k_cu_e70ee405_41296ignoreE,@object
	.size		_ZN39_INTERNAL_323a3660_4_k_cu_e70ee405_41294cuda3std3__441_GLOBAL__N__323a3660_4_k_cu_e70ee405_41296ignoreE,(_ZN39_INTERNAL_323a3660_4_k_cu_e70ee405_41294cute7productE - _ZN39_INTERNAL_323a3660_4_k_cu_e70ee405_41294cuda3std3__441_GLOBAL__N__323a3660_4_k_cu_e70ee405_41296ignoreE)
_ZN39_INTERNAL_323a3660_4_k_cu_e70ee405_41294cuda3std3__441_GLOBAL__N__323a3660_4_k_cu_e70ee405_41296ignoreE:
	.zero		1
	.type		_ZN39_INTERNAL_323a3660_4_k_cu_e70ee405_41294cute7productE,@object
	.size		_ZN39_INTERNAL_323a3660_4_k_cu_e70ee405_41294cute7productE,(_ZN39_INTERNAL_323a3660_4_k_cu_e70ee405_41294cuda3std3__45__cpo3endE - _ZN39_INTERNAL_323a3660_4_k_cu_e70ee405_41294cute7productE)
_ZN39_INTERNAL_323a3660_4_k_cu_e70ee405_41294cute7productE:
	.zero		1
	.type		_ZN39_INTERNAL_323a3660_4_k_cu_e70ee405_41294cuda3std3__45__cpo3endE,@object
	.size		_ZN39_INTERNAL_323a3660_4_k_cu_e70ee405_41294cuda3std3__45__cpo3endE,(_ZN39_INTERNAL_323a3660_4_k_cu_e70ee405_41294cuda3std3__419piecewise_constructE - _ZN39_INTERNAL_323a3660_4_k_cu_e70ee405_41294cuda3std3__45__cpo3endE)
_ZN39_INTERNAL_323a3660_4_k_cu_e70ee405_41294cuda3std3__45__cpo3endE:
	.zero		1
	.type		_ZN39_INTERNAL_323a3660_4_k_cu_e70ee405_41294cuda3std3__419piecewise_constructE,@object
	.size		_ZN39_INTERNAL_323a3660_4_k_cu_e70ee405_41294cuda3std3__419piecewise_constructE,(_ZN39_INTERNAL_323a3660_4_k_cu_e70ee405_41294cuda3std3__45__cpo4cendE - _ZN39_INTERNAL_323a3660_4_k_cu_e70ee405_41294cuda3std3__419piecewise_constructE)
_ZN39_INTERNAL_323a3660_4_k_cu_e70ee405_41294cuda3std3__419piecewise_constructE:
	.zero		1
	.type		_ZN39_INTERNAL_323a3660_4_k_cu_e70ee405_41294cuda3std3__45__cpo4cendE,@object
	.size		_ZN39_INTERNAL_323a3660_4_k_cu_e70ee405_41294cuda3std3__45__cpo4cendE,(_ZN39_INTERNAL_323a3660_4_k_cu_e70ee405_41294cuda3std6ranges3__45__cpo4swapE - _ZN39_INTERNAL_323a3660_4_k_cu_e70ee405_41294cuda3std3__45__cpo4cendE)
_ZN39_INTERNAL_323a3660_4_k_cu_e70ee405_41294cuda3std3__45__cpo4cendE:
	.zero		1
	.type		_ZN39_INTERNAL_323a3660_4_k_cu_e70ee405_41294cuda3std6ranges3__45__cpo4swapE,@object
	.size		_ZN39_INTERNAL_323a3660_4_k_cu_e70ee405_41294cuda3std6ranges3__45__cpo4swapE,(.L_10 - _ZN39_INTERNAL_323a3660_4_k_cu_e70ee405_41294cuda3std6ranges3__45__cpo4swapE)
_ZN39_INTERNAL_323a3660_4_k_cu_e70ee405_41294cuda3std6ranges3__45__cpo4swapE:
	.zero		1
.L_10:


//--------------------- .nv.constant0._ZN7cutlass13device_kernelINS_4conv6kernel13ConvUniversalINS1_16ConvProblemShapeILNS1_8OperatorE1ELi3EEENS1_10collective14CollectiveConvINS1_47MainloopSm100TmaUmmaWarpSpecializedImplicitGemmILS5_1ELi8ELi3ELi1ELi2EN4cute5tupleIJNSA_1CILi1EEESD_SD_EEEEENSB_IJNSC_ILi64EEENSC_ILi128EEENSB_IJSG_EEEEEENS_10bfloat16_tESK_NSA_8TiledMMAINSA_8MMA_AtomIJNSA_20SM100_MMA_F16BF16_SSISK_SK_fLi64ELi128ELNSA_4UMMA5MajorE0ELSP_1ELNSO_7ScaleInE0ELSQ_0EEEEEENSA_6LayoutISE_NSB_IJNSC_ILi0EEESU_SU_EEEEENSB_IJNSA_10UnderscoreESX_SX_EEEEENS7_6detail27Sm100ImplicitGemmTileTraitsINSA_20SM90_TMA_LOAD_IM2COLENSA_14ComposedLayoutINSA_7SwizzleILi3ELi4ELi3EEENSA_18smem_ptr_flag_bitsILi16EEENST_INSB_IJNSC_ILi8EEESG_EEENSB_IJSG_SD_EEEEEEEvEENS11_INSA_13SM90_TMA_LOADENS13_IS15_S17_NST_INSB_IJSG_S18_EEENSB_IJSD_SG_EEEEEEEvEEEENS_8epilogue10collective18CollectiveEpilogueINS1L_23Sm100TmaWarpSpecializedILi4ELi2ELi16ELb1ELb0EEEJSJ_NSB_IJNST_ISG_SD_EENST_INSC_ILi32EEESD_EEEEESK_NSB_IJNSB_IJllllEEESD_SU_EEESK_S1V_NS1L_6fusion15FusionCallbacksIS1P_NS1W_17LinearCombinationISK_fSK_fLNS_15FloatRoundStyleE2EEESJ_S1T_JEEENSA_5SM1004TMEM4LOAD26SM100_TMEM_LOAD_16dp256b4xES12_NS13_INS14_ILi2ELi4ELi3EEES17_NST_INSB_IJS18_S1R_EEENSB_IJS1R_SD_EEEEEEENSA_17SM75_U32x4_LDSM_NENSA_21SM90_TMA_STORE_IM2COLES2A_NSA_17SM90_U32x4_STSM_NENSA_39AutoVectorizingCopyWithAssumedAlignmentILi128EEEEEEvvEEEEvNT_6ParamsE --------------------------
	.section	.nv.constant0._ZN7cutlass13device_kernelINS_4conv6kernel13ConvUniversalINS1_16ConvProblemShapeILNS1_8OperatorE1ELi3EEENS1_10collective14CollectiveConvINS1_47MainloopSm100TmaUmmaWarpSpecializedImplicitGemmILS5_1ELi8ELi3ELi1ELi2EN4cute5tupleIJNSA_1CILi1EEESD_SD_EEEEENSB_IJNSC_ILi64EEENSC_ILi128EEENSB_IJSG_EEEEEENS_10bfloat16_tESK_NSA_8TiledMMAINSA_8MMA_AtomIJNSA_20SM100_MMA_F16BF16_SSISK_SK_fLi64ELi128ELNSA_4UMMA5MajorE0ELSP_1ELNSO_7ScaleInE0ELSQ_0EEEEEENSA_6LayoutISE_NSB_IJNSC_ILi0EEESU_SU_EEEEENSB_IJNSA_10UnderscoreESX_SX_EEEEENS7_6detail27Sm100ImplicitGemmTileTraitsINSA_20SM90_TMA_LOAD_IM2COLENSA_14ComposedLayoutINSA_7SwizzleILi3ELi4ELi3EEENSA_18smem_ptr_flag_bitsILi16EEENST_INSB_IJNSC_ILi8EEESG_EEENSB_IJSG_SD_EEEEEEEvEENS11_INSA_13SM90_TMA_LOADENS13_IS15_S17_NST_INSB_IJSG_S18_EEENSB_IJSD_SG_EEEEEEEvEEEENS_8epilogue10collective18CollectiveEpilogueINS1L_23Sm100TmaWarpSpecializedILi4ELi2ELi16ELb1ELb0EEEJSJ_NSB_IJNST_ISG_SD_EENST_INSC_ILi32EEESD_EEEEESK_NSB_IJNSB_IJllllEEESD_SU_EEESK_S1V_NS1L_6fusion15FusionCallbacksIS1P_NS1W_17LinearCombinationISK_fSK_fLNS_15FloatRoundStyleE2EEESJ_S1T_JEEENSA_5SM1004TMEM4LOAD26SM100_TMEM_LOAD_16dp256b4xES12_NS13_INS14_ILi2ELi4ELi3EEES17_NST_INSB_IJS18_S1R_EEENSB_IJS1R_SD_EEEEEEENSA_17SM75_U32x4_LDSM_NENSA_21SM90_TMA_STORE_IM2COLES2A_NSA_17SM90_U32x4_STSM_NENSA_39AutoVectorizingCopyWithAssumedAlignmentILi128EEEEEEvvEEEEvNT_6ParamsE,"a",@progbits
	.sectionflags	@""
	.align	4
.nv.constant0._ZN7cutlass13device_kernelINS_4conv6kernel13ConvUniversalINS1_16ConvProblemShapeILNS1_8OperatorE1ELi3EEENS1_10collective14CollectiveConvINS1_47MainloopSm100TmaUmmaWarpSpecializedImplicitGemmILS5_1ELi8ELi3ELi1ELi2EN4cute5tupleIJNSA_1CILi1EEESD_SD_EEEEENSB_IJNSC_ILi64EEENSC_ILi128EEENSB_IJSG_EEEEEENS_10bfloat16_tESK_NSA_8TiledMMAINSA_8MMA_AtomIJNSA_20SM100_MMA_F16BF16_SSISK_SK_fLi64ELi128ELNSA_4UMMA5MajorE0ELSP_1ELNSO_7ScaleInE0ELSQ_0EEEEEENSA_6LayoutISE_NSB_IJNSC_ILi0EEESU_SU_EEEEENSB_IJNSA_10UnderscoreESX_SX_EEEEENS7_6detail27Sm100ImplicitGemmTileTraitsINSA_20SM90_TMA_LOAD_IM2COLENSA_14ComposedLayoutINSA_7SwizzleILi3ELi4ELi3EEENSA_18smem_ptr_flag_bitsILi16EEENST_INSB_IJNSC_ILi8EEESG_EEENSB_IJSG_SD_EEEEEEEvEENS11_INSA_13SM90_TMA_LOADENS13_IS15_S17_NST_INSB_IJSG_S18_EEENSB_IJSD_SG_EEEEEEEvEEEENS_8epilogue10collective18CollectiveEpilogueINS1L_23Sm100TmaWarpSpecializedILi4ELi2ELi16ELb1ELb0EEEJSJ_NSB_IJNST_ISG_SD_EENST_INSC_ILi32EEESD_EEEEESK_NSB_IJNSB_IJllllEEESD_SU_EEESK_S1V_NS1L_6fusion15FusionCallbacksIS1P_NS1W_17LinearCombinationISK_fSK_fLNS_15FloatRoundStyleE2EEESJ_S1T_JEEENSA_5SM1004TMEM4LOAD26SM100_TMEM_LOAD_16dp256b4xES12_NS13_INS14_ILi2ELi4ELi3EEES17_NST_INSB_IJS18_S1R_EEENSB_IJS1R_SD_EEEEEEENSA_17SM75_U32x4_LDSM_NENSA_21SM90_TMA_STORE_IM2COLES2A_NSA_17SM90_U32x4_STSM_NENSA_39AutoVectorizingCopyWithAssumedAlignmentILi128EEEEEEvvEEEEvNT_6ParamsE:
	.zero		3200


//--------------------- SYMBOLS --------------------------

	.type		.nv.reservedSmem.offset0,@object
	.size		.nv.reservedSmem.offset0,0x4
	.type		.nv.reservedSmem.cap,@object
	.size		.nv.reservedSmem.cap,0x4
	.type		__assertfail,@function
